# CuTe-DSL kernel — source=cudnn_frontend_dsl family=sdpa_fwd
# config = {"dtype": "BFloat16", "mask": "NO_MASK", "persistent": true}


// ===== COMPILED SASS (sm_100a) =====

	.target	sm_100a

	.elftype	@"ET_EXEC"


//--------------------- .note.nv.tkinfo           --------------------------
	.section	.note.nv.tkinfo,"",@"SHT_NOTE"
	.sectionflags	@"SHF_NOTE_NV_TKINFO"
	.tkinfo
        /*0018*/ 	.word	0x00000081
        /*0030*/ 	.string	""
        /*0030*/ 	.string	"ptxas"
        /*0030*/ 	.string	"Cuda compilation tools, release 12.9, V12.9.83"
        /*0030*/ 	.string	"Build system must define TOOLS_VERSION_EXTENDED"
        /*0030*/ 	.string	"-O 3 -arch sm_100a "



//--------------------- .note.nv.cuver            --------------------------
	.section	.note.nv.cuver,"",@"SHT_NOTE"
	.sectionflags	@"SHF_NOTE_NV_CUVER"
        /*0018*/ 	.short	0x0001
        /*001a*/ 	.short	0x0064
        /*001c*/ 	.short	0x0001
        /*001e*/ 	.short	0x0000
        /*0020*/ 	.short	0x0001
        /*0022*/ 	.short	0x0000


//--------------------- .nv.info                  --------------------------
	.section	.nv.info,"",@"SHT_CUDA_INFO"
	.align	4


	//----- nvinfo : EIATTR_REGCOUNT
	.align		4
        /*0000*/ 	.byte	0x04, 0x2f
        /*0002*/ 	.short	(.L_6 - .L_5)
	.align		4
.L_5:
        /*0004*/ 	.word	index@(kernel_cutlass_kernel_cudnnsdpafwdfmha_forward_sm100_d256BlackwellFusedMultiHeadAttentionForward_object_at__TiledMMA_ThrLayoutVMNK21111000_PermutationMNK____MMAAtom_ThrID21_ShapeMNK256128_0)
        /*0008*/ 	.word	0x000000a8


	//----- nvinfo : EIATTR_FRAME_SIZE
	.align		4
.L_6:
        /*000c*/ 	.byte	0x04, 0x11
        /*000e*/ 	.short	(.L_8 - .L_7)
	.align		4
.L_7:
        /*0010*/ 	.word	index@($__internal_3_$__cuda_sm3x_div_rn_noftz_f32_slowpath)
        /*0014*/ 	.word	0x00000008


	//----- nvinfo : EIATTR_FRAME_SIZE
	.align		4
.L_8:
        /*0018*/ 	.byte	0x04, 0x11
        /*001a*/ 	.short	(.L_10 - .L_9)
	.align		4
.L_9:
        /*001c*/ 	.word	index@($__internal_2_$__cuda_sm10x_tcgen05_guardrail_trap_unallocated_columns_being_dealloced)
        /*0020*/ 	.word	0x00000008


	//----- nvinfo : EIATTR_FRAME_SIZE
	.align		4
.L_10:
        /*0024*/ 	.byte	0x04, 0x11
        /*0026*/ 	.short	(.L_12 - .L_11)
	.align		4
.L_11:
        /*0028*/ 	.word	index@($__internal_1_$__cuda_sm10x_tcgen05_guardrail_trap_phase_invalid_during_alloc)
        /*002c*/ 	.word	0x00000008


	//----- nvinfo : EIATTR_FRAME_SIZE
	.align		4
.L_12:
        /*0030*/ 	.byte	0x04, 0x11
        /*0032*/ 	.short	(.L_14 - .L_13)
	.align		4
.L_13:
        /*0034*/ 	.word	index@($__internal_0_$__cuda_sm10x_tcgen05_guardrail_trap_col_being_dealloced_not_returned_by_alloc)
        /*0038*/ 	.word	0x00000008


	//----- nvinfo : EIATTR_FRAME_SIZE
	.align		4
.L_14:
        /*003c*/ 	.byte	0x04, 0x11
        /*003e*/ 	.short	(.L_16 - .L_15)
	.align		4
.L_15:
        /*0040*/ 	.word	index@(kernel_cutlass_kernel_cudnnsdpafwdfmha_forward_sm100_d256BlackwellFusedMultiHeadAttentionForward_object_at__TiledMMA_ThrLayoutVMNK21111000_PermutationMNK____MMAAtom_ThrID21_ShapeMNK256128_0)
        /*0044*/ 	.word	0x00000008


	//----- nvinfo : EIATTR_MIN_STACK_SIZE
	.align		4
.L_16:
        /*0048*/ 	.byte	0x04, 0x12
        /*004a*/ 	.short	(.L_18 - .L_17)
	.align		4
.L_17:
        /*004c*/ 	.word	index@(kernel_cutlass_kernel_cudnnsdpafwdfmha_forward_sm100_d256BlackwellFusedMultiHeadAttentionForward_object_at__TiledMMA_ThrLayoutVMNK21111000_PermutationMNK____MMAAtom_ThrID21_ShapeMNK256128_0)
        /*0050*/ 	.word	0x00000008
.L_18:


//--------------------- .nv.info.kernel_cutlass_kernel_cudnnsdpafwdfmha_forward_sm100_d256BlackwellFusedMultiHeadAttentionForward_object_at__TiledMMA_ThrLayoutVMNK21111000_PermutationMNK____MMAAtom_ThrID21_ShapeMNK256128_0 --------------------------
	.section	.nv.info.kernel_cutlass_kernel_cudnnsdpafwdfmha_forward_sm100_d256BlackwellFusedMultiHeadAttentionForward_object_at__TiledMMA_ThrLayoutVMNK21111000_PermutationMNK____MMAAtom_ThrID21_ShapeMNK256128_0,"",@"SHT_CUDA_INFO"
	.sectionflags	@""
	.align	4


	//----- nvinfo : EIATTR_CUDA_API_VERSION
	.align		4
        /*0000*/ 	.byte	0x04, 0x37
        /*0002*/ 	.short	(.L_20 - .L_19)
.L_19:
        /*0004*/ 	.word	0x00000081


	//----- nvinfo : EIATTR_KPARAM_INFO
	.align		4
.L_20:
        /*0008*/ 	.byte	0x04, 0x17
        /*000a*/ 	.short	(.L_22 - .L_21)
.L_21:
        /*000c*/ 	.word	0x00000000
        /*0010*/ 	.short	0x000f
        /*0012*/ 	.short	0x02ec
        /*0014*/ 	.byte	0x00, 0xf0, 0x11, 0x00


	//----- nvinfo : EIATTR_KPARAM_INFO
	.align		4
.L_22:
        /*0018*/ 	.byte	0x04, 0x17
        /*001a*/ 	.short	(.L_24 - .L_23)
.L_23:
        /*001c*/ 	.word	0x00000000
        /*0020*/ 	.short	0x000e
        /*0022*/ 	.short	0x02e8
        /*0024*/ 	.byte	0x00, 0xf0, 0x11, 0x00


	//----- nvinfo : EIATTR_KPARAM_INFO
	.align		4
.L_24:
        /*0028*/ 	.byte	0x04, 0x17
        /*002a*/ 	.short	(.L_26 - .L_25)
.L_25:
        /*002c*/ 	.word	0x00000000
        /*0030*/ 	.short	0x000d
        /*0032*/ 	.short	0x02e4
        /*0034*/ 	.byte	0x00, 0xf0, 0x11, 0x00


	//----- nvinfo : EIATTR_KPARAM_INFO
	.align		4
.L_26:
        /*0038*/ 	.byte	0x04, 0x17
        /*003a*/ 	.short	(.L_28 - .L_27)
.L_27:
        /*003c*/ 	.word	0x00000000
        /*0040*/ 	.short	0x000c
        /*0042*/ 	.short	0x02e0
        /*0044*/ 	.byte	0x00, 0xf0, 0x11, 0x00


	//----- nvinfo : EIATTR_KPARAM_INFO
	.align		4
.L_28:
        /*0048*/ 	.byte	0x04, 0x17
        /*004a*/ 	.short	(.L_30 - .L_29)
.L_29:
        /*004c*/ 	.word	0x00000000
        /*0050*/ 	.short	0x000b
        /*0052*/ 	.short	0x02dc
        /*0054*/ 	.byte	0x00, 0xf0, 0x11, 0x00


	//----- nvinfo : EIATTR_KPARAM_INFO
	.align		4
.L_30:
        /*0058*/ 	.byte	0x04, 0x17
        /*005a*/ 	.short	(.L_32 - .L_31)
.L_31:
        /*005c*/ 	.word	0x00000000
        /*0060*/ 	.short	0x000a
        /*0062*/ 	.short	0x02d8
        /*0064*/ 	.byte	0x00, 0xf0, 0x11, 0x00


	//----- nvinfo : EIATTR_KPARAM_INFO
	.align		4
.L_32:
        /*0068*/ 	.byte	0x04, 0x17
        /*006a*/ 	.short	(.L_34 - .L_33)
.L_33:
        /*006c*/ 	.word	0x00000000
        /*0070*/ 	.short	0x0009
        /*0072*/ 	.short	0x02a0
        /*0074*/ 	.byte	0x00, 0xf0, 0xe1, 0x00


	//----- nvinfo : EIATTR_KPARAM_INFO
	.align		4
.L_34:
        /*0078*/ 	.byte	0x04, 0x17
        /*007a*/ 	.short	(.L_36 - .L_35)
.L_35:
        /*007c*/ 	.word	0x00000000
        /*0080*/ 	.short	0x0008
        /*0082*/ 	.short	0x0260
        /*0084*/ 	.byte	0x00, 0xf0, 0x01, 0x01


	//----- nvinfo : EIATTR_KPARAM_INFO
	.align		4
.L_36:
        /*0088*/ 	.byte	0x04, 0x17
        /*008a*/ 	.short	(.L_38 - .L_37)
.L_37:
        /*008c*/ 	.word	0x00000000
        /*0090*/ 	.short	0x0007
        /*0092*/ 	.short	0x0240
        /*0094*/ 	.byte	0x00, 0xf0, 0x81, 0x00


	//----- nvinfo : EIATTR_KPARAM_INFO
	.align		4
.L_38:
        /*0098*/ 	.byte	0x04, 0x17
        /*009a*/ 	.short	(.L_40 - .L_39)
.L_39:
        /*009c*/ 	.word	0x00000000
        /*00a0*/ 	.short	0x0006
        /*00a2*/ 	.short	0x01c0
        /*00a4*/ 	.byte	0x00, 0xf0, 0x01, 0x02


	//----- nvinfo : EIATTR_KPARAM_INFO
	.align		4
.L_40:
        /*00a8*/ 	.byte	0x04, 0x17
        /*00aa*/ 	.short	(.L_42 - .L_41)
.L_41:
        /*00ac*/ 	.word	0x00000000
        /*00b0*/ 	.short	0x0005
        /*00b2*/ 	.short	0x0180
        /*00b4*/ 	.byte	0x00, 0xf0, 0x61, 0x00


	//----- nvinfo : EIATTR_KPARAM_INFO
	.align		4
.L_42:
        /*00b8*/ 	.byte	0x04, 0x17
        /*00ba*/ 	.short	(.L_44 - .L_43)
.L_43:
        /*00bc*/ 	.word	0x00000000
        /*00c0*/ 	.short	0x0004
        /*00c2*/ 	.short	0x0100
        /*00c4*/ 	.byte	0x00, 0xf0, 0x01, 0x02


	//----- nvinfo : EIATTR_KPARAM_INFO
	.align		4
.L_44:
        /*00c8*/ 	.byte	0x04, 0x17
        /*00ca*/ 	.short	(.L_46 - .L_45)
.L_45:
        /*00cc*/ 	.word	0x00000000
        /*00d0*/ 	.short	0x0003
        /*00d2*/ 	.short	0x00c0
        /*00d4*/ 	.byte	0x00, 0xf0, 0x61, 0x00


	//----- nvinfo : EIATTR_KPARAM_INFO
	.align		4
.L_46:
        /*00d8*/ 	.byte	0x04, 0x17
        /*00da*/ 	.short	(.L_48 - .L_47)
.L_47:
        /*00dc*/ 	.word	0x00000000
        /*00e0*/ 	.short	0x0002
        /*00e2*/ 	.short	0x0040
        /*00e4*/ 	.byte	0x00, 0xf0, 0x01, 0x02


	//----- nvinfo : EIATTR_KPARAM_INFO
	.align		4
.L_48:
        /*00e8*/ 	.byte	0x04, 0x17
        /*00ea*/ 	.short	(.L_50 - .L_49)
.L_49:
        /*00ec*/ 	.word	0x00000000
        /*00f0*/ 	.short	0x0001
        /*00f2*/ 	.short	0x0003
        /*00f4*/ 	.byte	0x00, 0xf0, 0x0d, 0x00


	//----- nvinfo : EIATTR_KPARAM_INFO
	.align		4
.L_50:
        /*00f8*/ 	.byte	0x04, 0x17
        /*00fa*/ 	.short	(.L_52 - .L_51)
.L_51:
        /*00fc*/ 	.word	0x00000000
        /*0100*/ 	.short	0x0000
        /*0102*/ 	.short	0x0000
        /*0104*/ 	.byte	0x00, 0xf0, 0x0d, 0x00


	//----- nvinfo : EIATTR_AT_ENTRY_FRAGMENTS
	.align		4
.L_52:
        /*0108*/ 	.byte	0x04, 0x4f
        /*010a*/ 	.short	(.L_54 - .L_53)


	//   ....[0]....
.L_53:
        /*010c*/ 	.word	0x00000004


	//   ....[1]....
        /*0110*/ 	.word	0x00000005


	//----- nvinfo : EIATTR_RESERVED_SMEM_USED
	.align		4
.L_54:
        /*0114*/ 	.byte	0x01, 0x41
	.zero		2


	//----- nvinfo : EIATTR_SPARSE_MMA_MASK
	.align		4
        /*0118*/ 	.byte	0x03, 0x50
        /*011a*/ 	.short	0x0000


	//----- nvinfo : EIATTR_TCGEN05_2CTA_USED
	.align		4
        /*011c*/ 	.byte	0x01, 0x52
	.zero		2


	//----- nvinfo : EIATTR_MAXREG_COUNT
	.align		4
        /*0120*/ 	.byte	0x03, 0x1b
        /*0122*/ 	.short	0x00a8


	//----- nvinfo : EIATTR_NUM_BARRIERS
	.align		4
        /*0124*/ 	.byte	0x02, 0x4c
        /*0126*/ 	.byte	0x02
	.zero		1


	//----- nvinfo : EIATTR_ANNOTATIONS
	.align		4
        /*0128*/ 	.byte	0x04, 0x55
        /*012a*/ 	.short	(.L_56 - .L_55)


	//   ....[0]....
.L_55:
        /*012c*/ 	.word	0x00000001
        /*0130*/ 	.byte	0xe0, 0x06, 0x00, 0x00, 0x01, 0x00, 0x00, 0x00, 0x60, 0x0e, 0x00, 0x00, 0x01, 0x00, 0x00, 0x00
        /*0140*/ 	.byte	0x80, 0x24, 0x00, 0x00, 0x01, 0x00, 0x00, 0x00, 0xd0, 0x25, 0x00, 0x00, 0x01, 0x00, 0x00, 0x00
        /*0150*/ 	.byte	0x00, 0x45, 0x00, 0x00, 0x01, 0x00, 0x00, 0x00, 0x30, 0x45, 0x00, 0x00, 0x01, 0x00, 0x00, 0x00
        /*0160*/ 	.byte	0x60, 0x4e, 0x00, 0x00, 0x01, 0x00, 0x00, 0x00, 0xa0, 0x4f, 0x00, 0x00, 0x01, 0x00, 0x00, 0x00
        /*0170*/ 	.byte	0x80, 0x55, 0x00, 0x00, 0x01, 0x00, 0x00, 0x00, 0x70, 0x6d, 0x00, 0x00, 0x01, 0x00, 0x00, 0x00
        /*0180*/ 	.byte	0xd0, 0x6d, 0x00, 0x00


	//----- nvinfo : EIATTR_INT_WARP_WIDE_INSTR_OFFSETS
	.align		4
.L_56:
        /*0184*/ 	.byte	0x04, 0x31
        /*0186*/ 	.short	(.L_58 - .L_57)


	//   ....[0]....
.L_57:
        /*0188*/ 	.word	0x00007870


	//   ....[1]....
        /*018c*/ 	.word	0x000078a0


	//----- nvinfo : EIATTR_COOP_GROUP_MASK_REGIDS
	.align		4
.L_58:
        /*0190*/ 	.byte	0x04, 0x29
        /*0192*/ 	.short	(.L_60 - .L_59)


	//   ....[0]....
.L_59:
        /*0194*/ 	.word	0xffffffff


	//   ....[1]....
        /*0198*/ 	.word	0xffffffff


	//   ....[2]....
        /*019c*/ 	.word	0xffffffff


	//   ....[3]....
        /*01a0*/ 	.word	0xffffffff


	//   ....[4]....
        /*01a4*/ 	.word	0xffffffff


	//   ....[5]....
        /*01a8*/ 	.word	0xffffffff


	//----- nvinfo : EIATTR_COOP_GROUP_INSTR_OFFSETS
	.align		4
.L_60:
        /*01ac*/ 	.byte	0x04, 0x28
        /*01ae*/ 	.short	(.L_62 - .L_61)


	//   ....[0]....
.L_61:
        /*01b0*/ 	.word	0x00000700


	//   ....[1]....
        /*01b4*/ 	.word	0x00000d60


	//   ....[2]....
        /*01b8*/ 	.word	0x00000e50


	//   ....[3]....
        /*01bc*/ 	.word	0x00007570


	//   ....[4]....
        /*01c0*/ 	.word	0x000076f0


	//   ....[5]....
        /*01c4*/ 	.word	0x00007950


	//----- nvinfo : EIATTR_REG_RECONFIG
	.align		4
.L_62:
        /*01c8*/ 	.byte	0x01, 0x54
	.zero		2


	//----- nvinfo : EIATTR_VRC_CTA_INIT_COUNT
	.align		4
        /*01cc*/ 	.byte	0x02, 0x4a
        /*01ce*/ 	.byte	0x80
	.zero		1


	//----- nvinfo : EIATTR_MBARRIER_INSTR_OFFSETS
	.align		4
        /*01d0*/ 	.byte	0x04, 0x39
        /*01d2*/ 	.short	(.L_64 - .L_63)


	//   ....[0]....
.L_63:
        /*01d4*/ 	.word	0x00000330
        /*01d8*/ 	.word	0x000000ff
        /*01dc*/ 	.word	0x00000000
        /*01e0*/ 	.short	0x0100
        /*01e2*/ 	.byte	0x05
	.zero		1


	//   ....[1]....
        /*01e4*/ 	.word	0x00000340
        /*01e8*/ 	.word	0x000000ff
        /*01ec*/ 	.word	0x00000008
        /*01f0*/ 	.short	0x0100
        /*01f2*/ 	.byte	0x05
	.zero		1


	//   ....[2]....
        /*01f4*/ 	.word	0x00000350
        /*01f8*/ 	.word	0x000000ff
        /*01fc*/ 	.word	0x00000010
        /*0200*/ 	.short	0x0100
        /*0202*/ 	.byte	0x05
	.zero		1


	//   ....[3]....
        /*0204*/ 	.word	0x00000360
        /*0208*/ 	.word	0x000000ff
        /*020c*/ 	.word	0x00000018
        /*0210*/ 	.short	0x0100
        /*0212*/ 	.byte	0x05
	.zero		1


	//   ....[4]....
        /*0214*/ 	.word	0x00000480
        /*0218*/ 	.word	0x000000ff
        /*021c*/ 	.word	0x00000020
        /*0220*/ 	.short	0x0100
        /*0222*/ 	.byte	0x06
	.zero		1


	//   ....[5]....
        /*0224*/ 	.word	0x00000490
        /*0228*/ 	.word	0x000000ff
        /*022c*/ 	.word	0x00000028
        /*0230*/ 	.short	0x0100
        /*0232*/ 	.byte	0x06
	.zero		1


	//   ....[6]....
        /*0234*/ 	.word	0x000004a0
        /*0238*/ 	.word	0x000000ff
        /*023c*/ 	.word	0x00000030
        /*0240*/ 	.short	0x0100
        /*0242*/ 	.byte	0x06
	.zero		1


	//   ....[7]....
        /*0244*/ 	.word	0x000004b0
        /*0248*/ 	.word	0x000000ff
        /*024c*/ 	.word	0x00000038
        /*0250*/ 	.short	0x0100
        /*0252*/ 	.byte	0x06
	.zero		1


	//   ....[8]....
        /*0254*/ 	.word	0x000004c0
        /*0258*/ 	.word	0x000000ff
        /*025c*/ 	.word	0x00000040
        /*0260*/ 	.short	0x0100
        /*0262*/ 	.byte	0x06
	.zero		1


	//   ....[9]....
        /*0264*/ 	.word	0x000004d0
        /*0268*/ 	.word	0x000000ff
        /*026c*/ 	.word	0x00000048
        /*0270*/ 	.short	0x0100
        /*0272*/ 	.byte	0x06
	.zero		1


	//   ....[10]....
        /*0274*/ 	.word	0x000004e0
        /*0278*/ 	.word	0x000000ff
        /*027c*/ 	.word	0x00000050
        /*0280*/ 	.short	0x0100
        /*0282*/ 	.byte	0x06
	.zero		1


	//   ....[11]....
        /*0284*/ 	.word	0x000004f0
        /*0288*/ 	.word	0x000000ff
        /*028c*/ 	.word	0x00000058
        /*0290*/ 	.short	0x0100
        /*0292*/ 	.byte	0x06
	.zero		1


	//   ....[12]....
        /*0294*/ 	.word	0x00000500
        /*0298*/ 	.word	0x000000ff
        /*029c*/ 	.word	0x00000060
        /*02a0*/ 	.short	0x0100
        /*02a2*/ 	.byte	0x06
	.zero		1


	//   ....[13]....
        /*02a4*/ 	.word	0x00000510
        /*02a8*/ 	.word	0x000000ff
        /*02ac*/ 	.word	0x00000068
        /*02b0*/ 	.short	0x0100
        /*02b2*/ 	.byte	0x06
	.zero		1


	//   ....[14]....
        /*02b4*/ 	.word	0x00000520
        /*02b8*/ 	.word	0x000000ff
        /*02bc*/ 	.word	0x00000070
        /*02c0*/ 	.short	0x0100
        /*02c2*/ 	.byte	0x06
	.zero		1


	//   ....[15]....
        /*02c4*/ 	.word	0x00000530
        /*02c8*/ 	.word	0x000000ff
        /*02cc*/ 	.word	0x00000078
        /*02d0*/ 	.short	0x0100
        /*02d2*/ 	.byte	0x06
	.zero		1


	//   ....[16]....
        /*02d4*/ 	.word	0x00000540
        /*02d8*/ 	.word	0x000000ff
        /*02dc*/ 	.word	0x00000080
        /*02e0*/ 	.short	0x0100
        /*02e2*/ 	.byte	0x06
	.zero		1


	//   ....[17]....
        /*02e4*/ 	.word	0x00000550
        /*02e8*/ 	.word	0x000000ff
        /*02ec*/ 	.word	0x00000088
        /*02f0*/ 	.short	0x0100
        /*02f2*/ 	.byte	0x06
	.zero		1


	//   ....[18]....
        /*02f4*/ 	.word	0x00000560
        /*02f8*/ 	.word	0x000000ff
        /*02fc*/ 	.word	0x00000090
        /*0300*/ 	.short	0x0100
        /*0302*/ 	.byte	0x06
	.zero		1


	//   ....[19]....
        /*0304*/ 	.word	0x00000570
        /*0308*/ 	.word	0x000000ff
        /*030c*/ 	.word	0x00000098
        /*0310*/ 	.short	0x0100
        /*0312*/ 	.byte	0x06
	.zero		1


	//   ....[20]....
        /*0314*/ 	.word	0x00000580
        /*0318*/ 	.word	0x000000ff
        /*031c*/ 	.word	0x000000a0
        /*0320*/ 	.short	0x0100
        /*0322*/ 	.byte	0x06
	.zero		1


	//   ....[21]....
        /*0324*/ 	.word	0x00000590
        /*0328*/ 	.word	0x000000ff
        /*032c*/ 	.word	0x000000a8
        /*0330*/ 	.short	0x0100
        /*0332*/ 	.byte	0x06
	.zero		1


	//   ....[22]....
        /*0334*/ 	.word	0x000005a0
        /*0338*/ 	.word	0x000000ff
        /*033c*/ 	.word	0x000000b0
        /*0340*/ 	.short	0x0100
        /*0342*/ 	.byte	0x06
	.zero		1


	//   ....[23]....
        /*0344*/ 	.word	0x000005b0
        /*0348*/ 	.word	0x000000ff
        /*034c*/ 	.word	0x000000b8
        /*0350*/ 	.short	0x0100
        /*0352*/ 	.byte	0x06
	.zero		1


	//   ....[24]....
        /*0354*/ 	.word	0x000005c0
        /*0358*/ 	.word	0x000000ff
        /*035c*/ 	.word	0x000000c0
        /*0360*/ 	.short	0x0100
        /*0362*/ 	.byte	0x06
	.zero		1


	//   ....[25]....
        /*0364*/ 	.word	0x000005d0
        /*0368*/ 	.word	0x000000ff
        /*036c*/ 	.word	0x000000c8
        /*0370*/ 	.short	0x0100
        /*0372*/ 	.byte	0x06
	.zero		1


	//   ....[26]....
        /*0374*/ 	.word	0x000005e0
        /*0378*/ 	.word	0x000000ff
        /*037c*/ 	.word	0x000000d0
        /*0380*/ 	.short	0x0100
        /*0382*/ 	.byte	0x06
	.zero		1


	//   ....[27]....
        /*0384*/ 	.word	0x000005f0
        /*0388*/ 	.word	0x000000ff
        /*038c*/ 	.word	0x000000d8
        /*0390*/ 	.short	0x0100
        /*0392*/ 	.byte	0x06
	.zero		1


	//   ....[28]....
        /*0394*/ 	.word	0x000006a0
        /*0398*/ 	.word	0x000000ff
        /*039c*/ 	.word	0x000000e0
        /*03a0*/ 	.short	0x0100
        /*03a2*/ 	.byte	0x05
	.zero		1


	//   ....[29]....
        /*03a4*/ 	.word	0x00000990
        /*03a8*/ 	.word	0x00000005
        /*03ac*/ 	.word	0x00000000
        /*03b0*/ 	.short	0x010a
        /*03b2*/ 	.byte	0xff
	.zero		1


	//   ....[30]....
        /*03b4*/ 	.word	0x000009b0
        /*03b8*/ 	.word	0x00000005
        /*03bc*/ 	.word	0x00000000
        /*03c0*/ 	.short	0x010a
        /*03c2*/ 	.byte	0xff
	.zero		1


	//   ....[31]....
        /*03c4*/ 	.word	0x00000bc0
        /*03c8*/ 	.word	0x00000004
        /*03cc*/ 	.word	0x00000000
        /*03d0*/ 	.short	0x010a
        /*03d2*/ 	.byte	0xff
	.zero		1


	//   ....[32]....
        /*03d4*/ 	.word	0x00000be0
        /*03d8*/ 	.word	0x00000004
        /*03dc*/ 	.word	0x00000000
        /*03e0*/ 	.short	0x010a
        /*03e2*/ 	.byte	0xff
	.zero		1


	//   ....[33]....
        /*03e4*/ 	.word	0x00000ce0
        /*03e8*/ 	.word	0x00000007
        /*03ec*/ 	.word	0x00000000
        /*03f0*/ 	.short	0x0101
        /*03f2*/ 	.byte	0xff
	.zero		1


	//   ....[34]....
        /*03f4*/ 	.word	0x00001c90
        /*03f8*/ 	.word	0x000000ff
        /*03fc*/ 	.word	0x00000010
        /*0400*/ 	.short	0x010a
        /*0402*/ 	.byte	0x09
	.zero		1


	//   ....[35]....
        /*0404*/ 	.word	0x00001f00
        /*0408*/ 	.word	0x000000ff
        /*040c*/ 	.word	0x00000040
        /*0410*/ 	.short	0x010a
        /*0412*/ 	.byte	0x11
	.zero		1


	//   ....[36]....
        /*0414*/ 	.word	0x00002320
        /*0418*/ 	.word	0x000000ff
        /*041c*/ 	.word	0x00000040
        /*0420*/ 	.short	0x010a
        /*0422*/ 	.byte	0x09
	.zero		1


	//   ....[37]....
        /*0424*/ 	.word	0x00002c70
        /*0428*/ 	.word	0x000000ff
        /*042c*/ 	.word	0x00000040
        /*0430*/ 	.short	0x010a
        /*0432*/ 	.byte	0x08
	.zero		1


	//   ....[38]....
        /*0434*/ 	.word	0x00002d30
        /*0438*/ 	.word	0x00000008
        /*043c*/ 	.word	0x00000010
        /*0440*/ 	.short	0x010a
        /*0442*/ 	.byte	0xff
	.zero		1


	//   ....[39]....
        /*0444*/ 	.word	0x000031d0
        /*0448*/ 	.word	0x00000005
        /*044c*/ 	.word	0x00000070
        /*0450*/ 	.short	0x010a
        /*0452*/ 	.byte	0xff
	.zero		1


	//   ....[40]....
        /*0454*/ 	.word	0x000032c0
        /*0458*/ 	.word	0x00000008
        /*045c*/ 	.word	0x00000000
        /*0460*/ 	.short	0x010a
        /*0462*/ 	.byte	0xff
	.zero		1


	//   ....[41]....
        /*0464*/ 	.word	0x000032f0
        /*0468*/ 	.word	0x00000006
        /*046c*/ 	.word	0x00000020
        /*0470*/ 	.short	0x010a
        /*0472*/ 	.byte	0xff
	.zero		1


	//   ....[42]....
        /*0474*/ 	.word	0x00003c50
        /*0478*/ 	.word	0x0000000f
        /*047c*/ 	.word	0x00000080
        /*0480*/ 	.short	0x010a
        /*0482*/ 	.byte	0xff
	.zero		1


	//   ....[43]....
        /*0484*/ 	.word	0x00003ca0
        /*0488*/ 	.word	0x00000003
        /*048c*/ 	.word	0x000000d8
        /*0490*/ 	.short	0x010a
        /*0492*/ 	.byte	0xff
	.zero		1


	//   ....[44]....
        /*0494*/ 	.word	0x00003dc0
        /*0498*/ 	.word	0x00000005
        /*049c*/ 	.word	0x00000020
        /*04a0*/ 	.short	0x010a
        /*04a2*/ 	.byte	0xff
	.zero		1


	//   ....[45]....
        /*04a4*/ 	.word	0x00004c80
        /*04a8*/ 	.word	0x00000003
        /*04ac*/ 	.word	0x00000070
        /*04b0*/ 	.short	0x010a
        /*04b2*/ 	.byte	0xff
	.zero		1


	//   ....[46]....
        /*04b4*/ 	.word	0x00004cb0
        /*04b8*/ 	.word	0x00000006
        /*04bc*/ 	.word	0x000000d8
        /*04c0*/ 	.short	0x010a
        /*04c2*/ 	.byte	0xff
	.zero		1


	//   ....[47]....
        /*04c4*/ 	.word	0x00004ec0
        /*04c8*/ 	.word	0x00000009
        /*04cc*/ 	.word	0x000000c8
        /*04d0*/ 	.short	0x010a
        /*04d2*/ 	.byte	0xff
	.zero		1


	//   ....[48]....
        /*04d4*/ 	.word	0x00005230
        /*04d8*/ 	.word	0x00000009
        /*04dc*/ 	.word	0x000000c0
        /*04e0*/ 	.short	0x0101
        /*04e2*/ 	.byte	0xff
	.zero		1


	//   ....[49]....
        /*04e4*/ 	.word	0x00005980
        /*04e8*/ 	.word	0x00000006
        /*04ec*/ 	.word	0x00000098
        /*04f0*/ 	.short	0x010a
        /*04f2*/ 	.byte	0xff
	.zero		1


	//   ....[50]....
        /*04f4*/ 	.word	0x000059a0
        /*04f8*/ 	.word	0x00000006
        /*04fc*/ 	.word	0x000000b8
        /*0500*/ 	.short	0x010a
        /*0502*/ 	.byte	0xff
	.zero		1


	//   ....[51]....
        /*0504*/ 	.word	0x00005c70
        /*0508*/ 	.word	0x00000008
        /*050c*/ 	.word	0x000000a0
        /*0510*/ 	.short	0x010a
        /*0512*/ 	.byte	0xff
	.zero		1


	//   ....[52]....
        /*0514*/ 	.word	0x00005cd0
        /*0518*/ 	.word	0x00000008
        /*051c*/ 	.word	0x000000b0
        /*0520*/ 	.short	0x0101
        /*0522*/ 	.byte	0xff
	.zero		1


	//   ....[53]....
        /*0524*/ 	.word	0x00005d20
        /*0528*/ 	.word	0x00000006
        /*052c*/ 	.word	0x000000c0
        /*0530*/ 	.short	0x010a
        /*0532*/ 	.byte	0xff
	.zero		1


	//   ....[54]....
        /*0534*/ 	.word	0x00005e80
        /*0538*/ 	.word	0x00000006
        /*053c*/ 	.word	0x000000c8
        /*0540*/ 	.short	0x0101
        /*0542*/ 	.byte	0xff
	.zero		1


	//   ....[55]....
        /*0544*/ 	.word	0x00006050
        /*0548*/ 	.word	0x00000006
        /*054c*/ 	.word	0x000000d0
        /*0550*/ 	.short	0x010a
        /*0552*/ 	.byte	0xff
	.zero		1


	//   ....[56]....
        /*0554*/ 	.word	0x00006da0
        /*0558*/ 	.word	0x0000002a
        /*055c*/ 	.word	0x00000000
        /*0560*/ 	.short	0x0101
        /*0562*/ 	.byte	0xff
	.zero		1


	//   ....[57]....
        /*0564*/ 	.word	0x000076c0
        /*0568*/ 	.word	0x00000005
        /*056c*/ 	.word	0x00000000
        /*0570*/ 	.short	0x0101
        /*0572*/ 	.byte	0xff
	.zero		1


	//   ....[58]....
        /*0574*/ 	.word	0x000076d0
        /*0578*/ 	.word	0x00000004
        /*057c*/ 	.word	0x000000e0
        /*0580*/ 	.short	0x010a
        /*0582*/ 	.byte	0xff
	.zero		1


	//   ....[59]....
        /*0584*/ 	.word	0x00007980
        /*0588*/ 	.word	0x00000005
        /*058c*/ 	.word	0x00000000
        /*0590*/ 	.short	0x010a
        /*0592*/ 	.byte	0xff
	.zero		1


	//   ....[60]....
        /*0594*/ 	.word	0x000079e0
        /*0598*/ 	.word	0x00000004
        /*059c*/ 	.word	0x00000000
        /*05a0*/ 	.short	0x010a
        /*05a2*/ 	.byte	0xff
	.zero		1


	//   ....[61]....
        /*05a4*/ 	.word	0x00007a60
        /*05a8*/ 	.word	0x00000000
        /*05ac*/ 	.word	0x00000010
        /*05b0*/ 	.short	0x010a
        /*05b2*/ 	.byte	0xff
	.zero		1


	//   ....[62]....
        /*05b4*/ 	.word	0x00007ae0
        /*05b8*/ 	.word	0x00000000
        /*05bc*/ 	.word	0x00000040
        /*05c0*/ 	.short	0x010a
        /*05c2*/ 	.byte	0xff
	.zero		1


	//   ....[63]....
        /*05c4*/ 	.word	0x00007b60
        /*05c8*/ 	.word	0x00000000
        /*05cc*/ 	.word	0x00000040
        /*05d0*/ 	.short	0x010a
        /*05d2*/ 	.byte	0xff
	.zero		1


	//   ....[64]....
        /*05d4*/ 	.word	0x00007c00
        /*05d8*/ 	.word	0x00000006
        /*05dc*/ 	.word	0x00000040
        /*05e0*/ 	.short	0x010a
        /*05e2*/ 	.byte	0xff
	.zero		1


	//   ....[65]....
        /*05e4*/ 	.word	0x00007c80
        /*05e8*/ 	.word	0x00000008
        /*05ec*/ 	.word	0x00000010
        /*05f0*/ 	.short	0x010a
        /*05f2*/ 	.byte	0xff
	.zero		1


	//   ....[66]....
        /*05f4*/ 	.word	0x00007ce0
        /*05f8*/ 	.word	0x00000005
        /*05fc*/ 	.word	0x00000070
        /*0600*/ 	.short	0x010a
        /*0602*/ 	.byte	0xff
	.zero		1


	//   ....[67]....
        /*0604*/ 	.word	0x00007d40
        /*0608*/ 	.word	0x00000008
        /*060c*/ 	.word	0x00000000
        /*0610*/ 	.short	0x010a
        /*0612*/ 	.byte	0xff
	.zero		1


	//   ....[68]....
        /*0614*/ 	.word	0x00007da0
        /*0618*/ 	.word	0x00000006
        /*061c*/ 	.word	0x00000020
        /*0620*/ 	.short	0x010a
        /*0622*/ 	.byte	0xff
	.zero		1


	//   ....[69]....
        /*0624*/ 	.word	0x00007e00
        /*0628*/ 	.word	0x0000000f
        /*062c*/ 	.word	0x00000080
        /*0630*/ 	.short	0x010a
        /*0632*/ 	.byte	0xff
	.zero		1


	//   ....[70]....
        /*0634*/ 	.word	0x00007e60
        /*0638*/ 	.word	0x00000003
        /*063c*/ 	.word	0x000000d8
        /*0640*/ 	.short	0x010a
        /*0642*/ 	.byte	0xff
	.zero		1


	//   ....[71]....
        /*0644*/ 	.word	0x00007ec0
        /*0648*/ 	.word	0x00000005
        /*064c*/ 	.word	0x00000020
        /*0650*/ 	.short	0x010a
        /*0652*/ 	.byte	0xff
	.zero		1


	//   ....[72]....
        /*0654*/ 	.word	0x00007f20
        /*0658*/ 	.word	0x00000003
        /*065c*/ 	.word	0x00000070
        /*0660*/ 	.short	0x010a
        /*0662*/ 	.byte	0xff
	.zero		1


	//   ....[73]....
        /*0664*/ 	.word	0x00007f80
        /*0668*/ 	.word	0x00000006
        /*066c*/ 	.word	0x000000d8
        /*0670*/ 	.short	0x010a
        /*0672*/ 	.byte	0xff
	.zero		1


	//   ....[74]....
        /*0674*/ 	.word	0x00007ff0
        /*0678*/ 	.word	0x00000009
        /*067c*/ 	.word	0x000000c8
        /*0680*/ 	.short	0x010a
        /*0682*/ 	.byte	0xff
	.zero		1


	//   ....[75]....
        /*0684*/ 	.word	0x00008060
        /*0688*/ 	.word	0x00000006
        /*068c*/ 	.word	0x00000098
        /*0690*/ 	.short	0x010a
        /*0692*/ 	.byte	0xff
	.zero		1


	//   ....[76]....
        /*0694*/ 	.word	0x000080d0
        /*0698*/ 	.word	0x00000006
        /*069c*/ 	.word	0x000000b8
        /*06a0*/ 	.short	0x010a
        /*06a2*/ 	.byte	0xff
	.zero		1


	//   ....[77]....
        /*06a4*/ 	.word	0x00008130
        /*06a8*/ 	.word	0x00000008
        /*06ac*/ 	.word	0x000000a0
        /*06b0*/ 	.short	0x010a
        /*06b2*/ 	.byte	0xff
	.zero		1


	//   ....[78]....
        /*06b4*/ 	.word	0x00008190
        /*06b8*/ 	.word	0x00000006
        /*06bc*/ 	.word	0x000000c0
        /*06c0*/ 	.short	0x010a
        /*06c2*/ 	.byte	0xff
	.zero		1


	//   ....[79]....
        /*06c4*/ 	.word	0x00008200
        /*06c8*/ 	.word	0x00000006
        /*06cc*/ 	.word	0x000000d0
        /*06d0*/ 	.short	0x010a
        /*06d2*/ 	.byte	0xff
	.zero		1


	//   ....[80]....
        /*06d4*/ 	.word	0x00008250
        /*06d8*/ 	.word	0x00000004
        /*06dc*/ 	.word	0x000000e0
        /*06e0*/ 	.short	0x010a
        /*06e2*/ 	.byte	0xff
	.zero		1


	//----- nvinfo : EIATTR_NUM_MBARRIERS
	.align		4
.L_64:
        /*06e4*/ 	.byte	0x03, 0x38
        /*06e6*/ 	.short	0x001d


	//----- nvinfo : EIATTR_EXIT_INSTR_OFFSETS
	.align		4
        /*06e8*/ 	.byte	0x04, 0x1c
        /*06ea*/ 	.short	(.L_66 - .L_65)


	//   ....[0]....
.L_65:
        /*06ec*/ 	.word	0x000075d0


	//   ....[1]....
        /*06f0*/ 	.word	0x00007960


	//----- nvinfo : EIATTR_REQNTID
	.align		4
.L_66:
        /*06f4*/ 	.byte	0x04, 0x10
        /*06f6*/ 	.short	(.L_68 - .L_67)
.L_67:
        /*06f8*/ 	.word	0x00000180
        /*06fc*/ 	.word	0x00000001
        /*0700*/ 	.word	0x00000001


	//----- nvinfo : EIATTR_CRS_STACK_SIZE
	.align		4
.L_68:
        /*0704*/ 	.byte	0x04, 0x1e
        /*0706*/ 	.short	(.L_70 - .L_69)
.L_69:
        /*0708*/ 	.word	0x00000000


	//----- nvinfo : EIATTR_CBANK_PARAM_SIZE
	.align		4
.L_70:
        /*070c*/ 	.byte	0x03, 0x19
        /*070e*/ 	.short	0x02f0


	//----- nvinfo : EIATTR_PARAM_CBANK
	.align		4
        /*0710*/ 	.byte	0x04, 0x0a
        /*0712*/ 	.short	(.L_72 - .L_71)
	.align		4
.L_71:
        /*0714*/ 	.word	index@(.nv.constant0.kernel_cutlass_kernel_cudnnsdpafwdfmha_forward_sm100_d256BlackwellFusedMultiHeadAttentionForward_object_at__TiledMMA_ThrLayoutVMNK21111000_PermutationMNK____MMAAtom_ThrID21_ShapeMNK256128_0)
        /*0718*/ 	.short	0x0380
        /*071a*/ 	.short	0x02f0


	//----- nvinfo : EIATTR_SW_WAR
	.align		4
.L_72:
        /*071c*/ 	.byte	0x04, 0x36
        /*071e*/ 	.short	(.L_74 - .L_73)
.L_73:
        /*0720*/ 	.word	0x00000008
.L_74:


//--------------------- .nv.compat                --------------------------
	.section	.nv.compat,"",@"SHT_CUDA_COMPAT_INFO"
	.align	4
        /*0000*/ 	.byte	0x02, 0x02, 0x02, 0x00, 0x02, 0x05, 0x05, 0x00, 0x02, 0x03, 0x01, 0x00, 0x02, 0x06, 0x01, 0x00


//--------------------- .nv.callgraph             --------------------------
	.section	.nv.callgraph,"",@"SHT_CUDA_CALLGRAPH"
	.align	4
	.sectionentsize	8
	.align		4
        /*0000*/ 	.word	0x00000000
	.align		4
        /*0004*/ 	.word	0xffffffff
	.align		4
        /*0008*/ 	.word	0x00000000
	.align		4
        /*000c*/ 	.word	0xfffffffe
	.align		4
        /*0010*/ 	.word	0x00000000
	.align		4
        /*0014*/ 	.word	0xfffffffd
	.align		4
        /*0018*/ 	.word	0x00000000
	.align		4
        /*001c*/ 	.word	0xfffffffc


//--------------------- .text.kernel_cutlass_kernel_cudnnsdpafwdfmha_forward_sm100_d256BlackwellFusedMultiHeadAttentionForward_object_at__TiledMMA_ThrLayoutVMNK21111000_PermutationMNK____MMAAtom_ThrID21_ShapeMNK256128_0 --------------------------
	.section	.text.kernel_cutlass_kernel_cudnnsdpafwdfmha_forward_sm100_d256BlackwellFusedMultiHeadAttentionForward_object_at__TiledMMA_ThrLayoutVMNK21111000_PermutationMNK____MMAAtom_ThrID21_ShapeMNK256128_0,"ax",@progbits
	.align	128
        .global         kernel_cutlass_kernel_cudnnsdpafwdfmha_forward_sm100_d256BlackwellFusedMultiHeadAttentionForward_object_at__TiledMMA_ThrLayoutVMNK21111000_PermutationMNK____MMAAtom_ThrID21_ShapeMNK256128_0
        .type           kernel_cutlass_kernel_cudnnsdpafwdfmha_forward_sm100_d256BlackwellFusedMultiHeadAttentionForward_object_at__TiledMMA_ThrLayoutVMNK21111000_PermutationMNK____MMAAtom_ThrID21_ShapeMNK256128_0,@function
        .size           kernel_cutlass_kernel_cudnnsdpafwdfmha_forward_sm100_d256BlackwellFusedMultiHeadAttentionForward_object_at__TiledMMA_ThrLayoutVMNK21111000_PermutationMNK____MMAAtom_ThrID21_ShapeMNK256128_0,(.L_x_156 - kernel_cutlass_kernel_cudnnsdpafwdfmha_forward_sm100_d256BlackwellFusedMultiHeadAttentionForward_object_at__TiledMMA_ThrLayoutVMNK21111000_PermutationMNK____MMAAtom_ThrID21_ShapeMNK256128_0)
        .other          kernel_cutlass_kernel_cudnnsdpafwdfmha_forward_sm100_d256BlackwellFusedMultiHeadAttentionForward_object_at__TiledMMA_ThrLayoutVMNK21111000_PermutationMNK____MMAAtom_ThrID21_ShapeMNK256128_0,@"STO_CUDA_ENTRY STV_DEFAULT"
kernel_cutlass_kernel_cudnnsdpafwdfmha_forward_sm100_d256BlackwellFusedMultiHeadAttentionForward_object_at__TiledMMA_ThrLayoutVMNK21111000_PermutationMNK____MMAAtom_ThrID21_ShapeMNK256128_0:
.text.kernel_cutlass_kernel_cudnnsdpafwdfmha_forward_sm100_d256BlackwellFusedMultiHeadAttentionForward_object_at__TiledMMA_ThrLayoutVMNK21111000_PermutationMNK____MMAAtom_ThrID21_ShapeMNK256128_0:
[----:B------:R-:W0:Y:S02]  /*0000*/  LDC R1, c[0x0][0x37c] ;  /* 0x0000df00ff017b82 */ /* 0x000e240000000800 */
[----:B0-----:R-:W-:Y:S01]  /*0010*/  IADD3 R1, PT, PT, R1, -0x8, RZ ;  /* 0xfffffff801017810 */ /* 0x001fe20007ffe0ff */
[----:B------:R-:W0:Y:S01]  /*0020*/  S2R R2, SR_TID.X ;  /* 0x0000000000027919 */ /* 0x000e220000002100 */
[----:B------:R-:W1:Y:S04]  /*0030*/  LDCU.U8 UR6, c[0x0][0x384] ;  /* 0x00007080ff0677ac */ /* 0x000e680008000000 */
[----:B------:R-:W2:Y:S01]  /*0040*/  S2UR UR7, SR_CgaCtaId ;  /* 0x00000000000779c3 */ /* 0x000ea20000008800 */
[----:B------:R-:W3:Y:S01]  /*0050*/  LDCU.U8 UR4, c[0x0][0x381] ;  /* 0x00007020ff0477ac */ /* 0x000ee20008000000 */
[----:B------:R-:W4:Y:S06]  /*0060*/  LDCU.U8 UR9, c[0x0][0x385] ;  /* 0x000070a0ff0977ac */ /* 0x000f2c0008000000 */
[----:B------:R-:W5:Y:S01]  /*0070*/  S2UR UR8, SR_CTAID.X ;  /* 0x00000000000879c3 */ /* 0x000f620000002500 */
[----:B------:R-:W0:Y:S01]  /*0080*/  LDCU.U8 UR5, c[0x0][0x382] ;  /* 0x00007040ff0577ac */ /* 0x000e220008000000 */
[----:B-1----:R-:W-:-:S04]  /*0090*/  ULOP3.LUT UR6, UR6, 0x1, URZ, 0xc0, !UPT ;  /* 0x0000000106067892 */ /* 0x002fc8000f8ec0ff */
[----:B------:R-:W-:Y:S02]  /*00a0*/  UISETP.NE.U32.AND UP0, UPT, UR6, 0x1, UPT ;  /* 0x000000010600788c */ /* 0x000fe4000bf05070 */
[----:B---3--:R-:W-:Y:S02]  /*00b0*/  ULOP3.LUT UR4, UR4, 0x1, URZ, 0xc0, !UPT ;  /* 0x0000000104047892 */ /* 0x008fe4000f8ec0ff */
[----:B------:R-:W-:Y:S02]  /*00c0*/  UP2UR UR28, UPR, URZ, 0x1 ;  /* 0x00000001ff1c7883 */ /* 0x000fe40008000000 */
[----:B------:R-:W-:Y:S02]  /*00d0*/  UISETP.NE.U32.AND UP0, UPT, UR4, 0x1, UPT ;  /* 0x000000010400788c */ /* 0x000fe4000bf05070 */
[----:B----4-:R-:W-:Y:S01]  /*00e0*/  ULOP3.LUT UR9, UR9, 0x1, URZ, 0xc0, !UPT ;  /* 0x0000000109097892 */ /* 0x010fe2000f8ec0ff */
[----:B0-----:R-:W-:Y:S01]  /*00f0*/  SHF.R.U32.HI R0, RZ, 0x5, R2 ;  /* 0x00000005ff007819 */ /* 0x001fe20000011602 */
[----:B------:R-:W-:-:S02]  /*0100*/  UP2UR UR26, UPR, URZ, 0x1 ;  /* 0x00000001ff1a7883 */ /* 0x000fc40008000000 */
[----:B------:R-:W-:Y:S01]  /*0110*/  ULOP3.LUT UR5, UR5, 0x1, URZ, 0xc0, !UPT ;  /* 0x0000000105057892 */ /* 0x000fe2000f8ec0ff */
[----:B------:R-:W-:Y:S01]  /*0120*/  R2UR UR25, R0 ;  /* 0x00000000001972ca */ /* 0x000fe200000e0000 */
[----:B--2---:R-:W-:Y:S02]  /*0130*/  ULEA.HI UR24, UR7, UR7, URZ, 0x1 ;  /* 0x0000000707187291 */ /* 0x004fe4000f8f08ff */
[----:B------:R-:W-:Y:S02]  /*0140*/  UISETP.NE.U32.AND UP2, UPT, UR9, 0x1, UPT ;  /* 0x000000010900788c */ /* 0x000fe4000bf45070 */
[----:B------:R-:W-:Y:S02]  /*0150*/  UISETP.NE.U32.AND UP1, UPT, UR5, 0x1, UPT ;  /* 0x000000010500788c */ /* 0x000fe4000bf25070 */
[----:B------:R-:W-:Y:S02]  /*0160*/  ULOP3.LUT UR24, UR24, 0xfffffffe, URZ, 0xc0, !UPT ;  /* 0xfffffffe18187892 */ /* 0x000fe4000f8ec0ff */
[----:B------:R-:W-:-:S02]  /*0170*/  UP2UR UR29, UPR, URZ, 0x4 ;  /* 0x00000004ff1d7883 */ /* 0x000fc40008000000 */
[----:B------:R-:W-:Y:S02]  /*0180*/  UP2UR UR27, UPR, URZ, 0x2 ;  /* 0x00000002ff1b7883 */ /* 0x000fe40008000000 */
[----:B------:R-:W-:Y:S02]  /*0190*/  UISETP.NE.AND UP0, UPT, UR25, 0x9, UPT ;  /* 0x000000091900788c */ /* 0x000fe4000bf05270 */
[----:B-----5:R-:W-:Y:S02]  /*01a0*/  ULOP3.LUT UR39, UR8, 0x1, URZ, 0xc0, !UPT ;  /* 0x0000000108277892 */ /* 0x020fe4000f8ec0ff */
[----:B------:R-:W-:Y:S02]  /*01b0*/  UISETP.NE.AND UP2, UPT, UR25, URZ, UPT ;  /* 0x000000ff1900728c */ /* 0x000fe4000bf45270 */
[----:B------:R-:W-:Y:S02]  /*01c0*/  UIADD3 UR24, UPT, UPT, -UR24, UR7, URZ ;  /* 0x0000000718187290 */ /* 0x000fe4000fffe1ff */
[----:B------:R-:W-:Y:S01]  /*01d0*/  UISETP.NE.AND UP1, UPT, UR25, 0x4, UPT ;  /* 0x000000041900788c */ /* 0x000fe2000bf25270 */
[----:B------:R-:W-:Y:S10]  /*01e0*/  BRA.U UP0, `(.L_x_0) ;  /* 0x00000001002c7547 */ /* 0x000ff4000b800000 */
[----:B------:R-:W0:Y:S02]  /*01f0*/  LDCU.64 UR4, c[0x0][0x348] ;  /* 0x00006900ff0477ac */ /* 0x000e240008000a00 */
[----:B0-----:R-:W-:-:S04]  /*0200*/  UIADD3 UR12, UP0, UPT, UR4, 0x40, URZ ;  /* 0x00000040040c7890 */ /* 0x001fc8000ff1e0ff */
[----:B------:R-:W-:Y:S02]  /*0210*/  UIADD3.X UR13, UPT, UPT, URZ, UR5, URZ, UP0, !UPT ;  /* 0x00000005ff0d7290 */ /* 0x000fe400087fe4ff */
[----:B------:R-:W-:-:S04]  /*0220*/  UIADD3 UR10, UP0, UPT, UR4, 0x100, URZ ;  /* 0x00000100040a7890 */ /* 0x000fc8000ff1e0ff */
[----:B------:R-:W-:Y:S02]  /*0230*/  UIADD3.X UR11, UPT, UPT, URZ, UR5, URZ, UP0, !UPT ;  /* 0x00000005ff0b7290 */ /* 0x000fe400087fe4ff */
[----:B------:R-:W-:Y:S01]  /*0240*/  UIADD3 UR4, UP0, UPT, UR4, 0x1c0, URZ ;  /* 0x000001c004047890 */ /* 0x000fe2000ff1e0ff */
[----:B------:R0:W-:Y:S03]  /*0250*/  UTMACCTL.PF [UR12] ;  /* 0x000000000c0079b9 */ /* 0x0001e60008040000 */
[----:B------:R-:W-:-:S03]  /*0260*/  UIADD3.X UR5, UPT, UPT, URZ, UR5, URZ, UP0, !UPT ;  /* 0x00000005ff057290 */ /* 0x000fc600087fe4ff */
[----:B------:R0:W-:Y:S06]  /*0270*/  UTMACCTL.PF [UR10] ;  /* 0x000000000a0079b9 */ /* 0x0001ec0008040000 */
[----:B------:R0:W-:Y:S02]  /*0280*/  UTMACCTL.PF [UR4] ;  /* 0x00000000040079b9 */ /* 0x0001e40008040000 */
[----:B0-----:R-:W-:Y:S01]  /*0290*/  NOP ;  /* 0x0000000000007918 */ /* 0x001fe20000000000 */
.L_x_0:
[----:B------:R-:W-:Y:S05]  /*02a0*/  BRA.U UP2, `(.L_x_1) ;  /* 0x0000000102347547 */ /* 0x000fea000b800000 */
[----:B------:R-:W0:Y:S01]  /*02b0*/  S2UR UR5, SR_CgaCtaId ;  /* 0x00000000000579c3 */ /* 0x000e220000008800 */
[----:B------:R-:W-:Y:S01]  /*02c0*/  UMOV UR6, 0x400 ;  /* 0x0000040000067882 */ /* 0x000fe20000000000 */
[----:B------:R-:W-:Y:S02]  /*02d0*/  UMOV UR4, 0x1 ;  /* 0x0000000100047882 */ /* 0x000fe40000000000 */
[----:B------:R-:W-:-:S04]  /*02e0*/  UIADD3 UR10, UPT, UPT, -UR4, 0x100000, URZ ;  /* 0x00100000040a7890 */ /* 0x000fc8000fffe1ff */
[----:B------:R-:W-:Y:S02]  /*02f0*/  USHF.L.U32 UR11, UR10, 0xb, URZ ;  /* 0x0000000b0a0b7899 */ /* 0x000fe400080006ff */
[----:B------:R-:W-:Y:S02]  /*0300*/  USHF.L.U32 UR10, UR10, 0x1, URZ ;  /* 0x000000010a0a7899 */ /* 0x000fe400080006ff */
[----:B0-----:R-:W-:Y:S01]  /*0310*/  ULEA UR5, UR5, UR6, 0x18 ;  /* 0x0000000605057291 */ /* 0x001fe2000f8ec0ff */
[----:B------:R-:W0:Y:S11]  /*0320*/  FENCE.VIEW.ASYNC.S ;  /* 0x00000000000073c6 */ /* 0x000e360000000000 */
[----:B0-----:R0:W1:Y:S01]  /*0330*/  SYNCS.EXCH.64 URZ, [UR5], UR10 ;  /* 0x0000000a05ff75b2 */ /* 0x0010620008000100 */
[----:B------:R0:W2:Y:S01]  /*0340*/  SYNCS.EXCH.64 URZ, [UR5+0x8], UR10 ;  /* 0x0000080a05ff75b2 */ /* 0x0000a20008000100 */
[----:B------:R0:W3:Y:S01]  /*0350*/  SYNCS.EXCH.64 URZ, [UR5+0x10], UR10 ;  /* 0x0000100a05ff75b2 */ /* 0x0000e20008000100 */
[----:B------:R0:W4:Y:S01]  /*0360*/  SYNCS.EXCH.64 URZ, [UR5+0x18], UR10 ;  /* 0x0000180a05ff75b2 */ /* 0x0001220008000100 */
[----:B------:R-:W-:Y:S01]  /*0370*/  NOP ;  /* 0x0000000000007918 */ /* 0x000fe20000000000 */
.L_x_1:
[----:B------:R-:W-:Y:S05]  /*0380*/  BRA.U UP2, `(.L_x_2) ;  /* 0x0000000102a07547 */ /* 0x000fea000b800000 */
[----:B------:R-:W-:Y:S01]  /*0390*/  UMOV UR6, 0x400 ;  /* 0x0000040000067882 */ /* 0x000fe20000000000 */
[----:B0-----:R-:W-:Y:S01]  /*03a0*/  UMOV UR10, 0x1 ;  /* 0x00000001000a7882 */ /* 0x001fe20000000000 */
[----:B------:R-:W-:Y:S02]  /*03b0*/  ULEA UR6, UR7, UR6, 0x18 ;  /* 0x0000000607067291 */ /* 0x000fe4000f8ec0ff */
[----:B------:R-:W-:-:S04]  /*03c0*/  UIADD3 UR10, UPT, UPT, -UR10, 0x100000, URZ ;  /* 0x001000000a0a7890 */ /* 0x000fc8000fffe1ff */
[----:B------:R-:W-:Y:S02]  /*03d0*/  USHF.L.U32 UR11, UR10, 0xb, URZ ;  /* 0x0000000b0a0b7899 */ /* 0x000fe400080006ff */
[----:B------:R-:W-:Y:S01]  /*03e0*/  USHF.L.U32 UR10, UR10, 0x1, URZ ;  /* 0x000000010a0a7899 */ /* 0x000fe200080006ff */
[----:B------:R-:W-:Y:S01]  /*03f0*/  UMOV UR5, 0x100 ;  /* 0x0000010000057882 */ /* 0x000fe20000000000 */
[----:B------:R-:W-:Y:S01]  /*0400*/  UMOV UR4, 0x80 ;  /* 0x0000008000047882 */ /* 0x000fe20000000000 */
[----:B------:R-:W-:-:S04]  /*0410*/  UIADD3 UR12, UPT, UPT, -UR5, 0x100000, URZ ;  /* 0x00100000050c7890 */ /* 0x000fc8000fffe1ff */
[----:B------:R-:W-:Y:S02]  /*0420*/  USHF.L.U32 UR13, UR12, 0xb, URZ ;  /* 0x0000000b0c0d7899 */ /* 0x000fe400080006ff */
[----:B------:R-:W-:Y:S02]  /*0430*/  USHF.L.U32 UR12, UR12, 0x1, URZ ;  /* 0x000000010c0c7899 */ /* 0x000fe400080006ff */
[----:B------:R-:W-:-:S04]  /*0440*/  UIADD3 UR4, UPT, UPT, -UR4, 0x100000, URZ ;  /* 0x0010000004047890 */ /* 0x000fc8000fffe1ff */
[----:B------:R-:W-:Y:S02]  /*0450*/  USHF.L.U32 UR5, UR4, 0xb, URZ ;  /* 0x0000000b04057899 */ /* 0x000fe400080006ff */
[----:B------:R-:W-:Y:S01]  /*0460*/  USHF.L.U32 UR4, UR4, 0x1, URZ ;  /* 0x0000000104047899 */ /* 0x000fe200080006ff */
[----:B------:R-:W0:Y:S02]  /*0470*/  FENCE.VIEW.ASYNC.S ;  /* 0x00000000000073c6 */ /* 0x000e240000000000 */
[----:B0-----:R0:W4:Y:S01]  /*0480*/  SYNCS.EXCH.64 URZ, [UR6+0x20], UR10 ;  /* 0x0000200a06ff75b2 */ /* 0x0011220008000100 */
[----:B------:R0:W3:Y:S01]  /*0490*/  SYNCS.EXCH.64 URZ, [UR6+0x28], UR10 ;  /* 0x0000280a06ff75b2 */ /* 0x0000e20008000100 */
[----:B------:R0:W2:Y:S01]  /*04a0*/  SYNCS.EXCH.64 URZ, [UR6+0x30], UR10 ;  /* 0x0000300a06ff75b2 */ /* 0x0000a20008000100 */
[----:B------:R0:W1:Y:S01]  /*04b0*/  SYNCS.EXCH.64 URZ, [UR6+0x38], UR10 ;  /* 0x0000380a06ff75b2 */ /* 0x0000620008000100 */
[----:B------:R0:W0:Y:S01]  /*04c0*/  SYNCS.EXCH.64 URZ, [UR6+0x40], UR10 ;  /* 0x0000400a06ff75b2 */ /* 0x0000220008000100 */
        /* <DEDUP_REMOVED lines=19> */
[----:B----4-:R-:W-:Y:S01]  /*0600*/  NOP ;  /* 0x0000000000007918 */ /* 0x010fe20000000000 */
.L_x_2:
[----:B------:R-:W-:Y:S05]  /*0610*/  BRA.U UP1, `(.L_x_3) ;  /* 0x0000000101287547 */ /* 0x000fea000b800000 */
[----:B0-----:R-:W-:Y:S01]  /*0620*/  UMOV UR5, 0x400 ;  /* 0x0000040000057882 */ /* 0x001fe20000000000 */
[----:B------:R-:W-:Y:S01]  /*0630*/  UMOV UR4, 0x20 ;  /* 0x0000002000047882 */ /* 0x000fe20000000000 */
[----:B------:R-:W-:Y:S02]  /*0640*/  ULEA UR5, UR7, UR5, 0x18 ;  /* 0x0000000507057291 */ /* 0x000fe4000f8ec0ff */
[----:B------:R-:W-:-:S04]  /*0650*/  UIADD3 UR10, UPT, UPT, -UR4, 0x100000, URZ ;  /* 0x00100000040a7890 */ /* 0x000fc8000fffe1ff */
[----:B------:R-:W-:Y:S02]  /*0660*/  USHF.L.U32 UR11, UR10, 0xb, URZ ;  /* 0x0000000b0a0b7899 */ /* 0x000fe400080006ff */
[----:B------:R-:W-:Y:S01]  /*0670*/  USHF.L.U32 UR10, UR10, 0x1, URZ ;  /* 0x000000010a0a7899 */ /* 0x000fe200080006ff */
[----:B------:R-:W-:Y:S01]  /*0680*/  ELECT P0, URZ, PT ;  /* 0x0000000000ff782f */ /* 0x000fe20003800000 */
[----:B------:R-:W0:Y:S10]  /*0690*/  FENCE.VIEW.ASYNC.S ;  /* 0x00000000000073c6 */ /* 0x000e340000000000 */
[----:B0-----:R0:W4:Y:S01]  /*06a0*/  SYNCS.EXCH.64 URZ, [UR5+0xe0], UR10 ;  /* 0x0000e00a05ff75b2 */ /* 0x0011220008000100 */
[----:B------:R-:W-:Y:S01]  /*06b0*/  NOP ;  /* 0x0000000000007918 */ /* 0x000fe20000000000 */
.L_x_3:
[----:B------:R-:W-:Y:S01]  /*06c0*/  MOV R0, UR8 ;  /* 0x0000000800007c02 */ /* 0x000fe20008000f00 */
[----:B------:R-:W-:-:S04]  /*06d0*/  NOP ;  /* 0x0000000000007918 */ /* 0x000fc80000000000 */
[----:B------:R4:W-:Y:S01]  /*06e0*/  STL [R1], R0 ;  /* 0x0000000001007387 */ /* 0x0009e20000100800 */
[----:B------:R-:W-:Y:S05]  /*06f0*/  BRA.U UP1, `(.L_x_4) ;  /* 0x00000005019c7547 */ /* 0x000fea000b800000 */
[----:B01234-:R-:W-:Y:S01]  /*0700*/  NOP ;  /* 0x0000000000007918 */ /* 0x01ffe20000000000 */
[----:B------:R-:W-:Y:S01]  /*0710*/  UMOV UR4, 0x40 ;  /* 0x0000004000047882 */ /* 0x000fe20000000000 */
[----:B------:R-:W-:Y:S01]  /*0720*/  UMOV UR5, 0x400 ;  /* 0x0000040000057882 */ /* 0x000fe20000000000 */
[----:B------:R-:W-:Y:S02]  /*0730*/  ULEA UR4, UR7, UR4, 0x18 ;  /* 0x0000000407047291 */ /* 0x000fe4000f8ec0ff */
[----:B------:R-:W-:-:S07]  /*0740*/  ULEA UR5, UR7, UR5, 0x18 ;  /* 0x0000000507057291 */ /* 0x000fce000f8ec0ff */
[----:B------:R-:W0:Y:S02]  /*0750*/  LDS.U8 R0, [UR4] ;  /* 0x00000004ff007984 */ /* 0x000e240008000000 */
[----:B0-----:R-:W-:-:S13]  /*0760*/  ISETP.NE.AND P0, PT, R0, RZ, PT ;  /* 0x000000ff0000720c */ /* 0x001fda0003f05270 */
[----:B------:R-:W-:Y:S05]  /*0770*/  @P0 BRA `(.L_x_5) ;  /* 0x0000000400640947 */ /* 0x000fea0003800000 */
[----:B------:R-:W-:Y:S02]  /*0780*/  ULOP3.LUT UR4, UR7, 0x1, URZ, 0xc0, !UPT ;  /* 0x0000000107047892 */ /* 0x000fe4000f8ec0ff */
[----:B------:R-:W-:Y:S02]  /*0790*/  ULOP3.LUT UR6, UR7, 0x1, URZ, 0x3c, !UPT ;  /* 0x0000000107067892 */ /* 0x000fe4000f8e3cff */
[----:B------:R-:W-:-:S09]  /*07a0*/  UISETP.NE.U32.AND UP1, UPT, UR4, 0x1, UPT ;  /* 0x000000010400788c */ /* 0x000fd2000bf25070 */
[----:B------:R-:W-:Y:S05]  /*07b0*/  BRA.U !UP1, `(.L_x_6) ;  /* 0x0000000109d07547 */ /* 0x000fea000b800000 */
[----:B------:R-:W-:Y:S01]  /*07c0*/  ELECT P0, URZ, PT ;  /* 0x0000000000ff782f */ /* 0x000fe20003800000 */
[----:B------:R-:W-:-:S12]  /*07d0*/  BSSY B0, `(.L_x_6) ;  /* 0x0000032000007945 */ /* 0x000fd80003800000 */
[----:B------:R-:W-:Y:S05]  /*07e0*/  @!P0 BRA `(.L_x_7) ;  /* 0x0000000000c08947 */ /* 0x000fea0003800000 */
[----:B------:R-:W-:Y:S01]  /*07f0*/  UMOV UR4, 0x10 ;  /* 0x0000001000047882 */ /* 0x000fe20000000000 */
[----:B------:R-:W0:Y:S04]  /*0800*/  S2R R5, SR_CgaCtaId ;  /* 0x0000000000057919 */ /* 0x000e280000008800 */
[----:B------:R-:W-:Y:S04]  /*0810*/  DEPBAR.LE SB1, 0x36 ;  /* 0x00009d800000791a */ /* 0x000fe80000000000 */
[----:B------:R-:W1:Y:S02]  /*0820*/  UTCATOMSWS.2CTA.FIND_AND_SET.ALIGN UP0, UR4, UR4 ;  /* 0x00000004000475e3 */ /* 0x000e640008200800 */
[----:B-1----:R-:W-:Y:S01]  /*0830*/  PLOP3.LUT P0, PT, PT, PT, UP0, 0x80, 0x8 ;  /* 0x000000000008781c */ /* 0x002fe20003f0f008 */
[----:B------:R-:W-:-:S03]  /*0840*/  IMAD.U32 R6, RZ, RZ, UR4 ;  /* 0x00000004ff067e24 */ /* 0x000fc6000f8e00ff */
[----:B------:R-:W-:-:S04]  /*0850*/  SEL R0, RZ, 0xffffffff, !P0 ;  /* 0xffffffffff007807 */ /* 0x000fc80004000000 */
[----:B------:R-:W-:-:S13]  /*0860*/  ISETP.NE.AND P0, PT, R0, RZ, PT ;  /* 0x000000ff0000720c */ /* 0x000fda0003f05270 */
[----:B------:R-:W-:Y:S05]  /*0870*/  @P0 BRA `(.L_x_8) ;  /* 0x0000000000240947 */ /* 0x000fea0003800000 */
.L_x_9:
[----:B------:R-:W-:Y:S05]  /*0880*/  NANOSLEEP 0x64 ;  /* 0x000000640000795d */ /* 0x000fea0003800000 */
[----:B------:R-:W-:-:S05]  /*0890*/  UMOV UR4, 0x10 ;  /* 0x0000001000047882 */ /* 0x000fca0000000000 */
[----:B------:R-:W-:Y:S04]  /*08a0*/  DEPBAR.LE SB1, 0x36 ;  /* 0x00009d800000791a */ /* 0x000fe80000000000 */
[----:B------:R-:W1:Y:S02]  /*08b0*/  UTCATOMSWS.2CTA.FIND_AND_SET.ALIGN UP0, UR4, UR4 ;  /* 0x00000004000475e3 */ /* 0x000e640008200800 */
[----:B-1----:R-:W-:Y:S01]  /*08c0*/  PLOP3.LUT P0, PT, PT, PT, UP0, 0x80, 0x8 ;  /* 0x000000000008781c */ /* 0x002fe20003f0f008 */
[----:B------:R-:W-:-:S03]  /*08d0*/  IMAD.U32 R6, RZ, RZ, UR4 ;  /* 0x00000004ff067e24 */ /* 0x000fc6000f8e00ff */
[----:B------:R-:W-:-:S04]  /*08e0*/  SEL R0, RZ, 0xffffffff, !P0 ;  /* 0xffffffffff007807 */ /* 0x000fc80004000000 */
[----:B------:R-:W-:-:S13]  /*08f0*/  ISETP.NE.AND P0, PT, R0, RZ, PT ;  /* 0x000000ff0000720c */ /* 0x000fda0003f05270 */
[----:B------:R-:W-:Y:S05]  /*0900*/  @!P0 BRA `(.L_x_9) ;  /* 0xfffffffc00dc8947 */ /* 0x000fea000383ffff */
.L_x_8:
[----:B------:R-:W-:Y:S01]  /*0910*/  MOV R0, 0x60 ;  /* 0x0000006000007802 */ /* 0x000fe20000000f00 */
[----:B------:R-:W-:Y:S02]  /*0920*/  IMAD.U32 R3, RZ, RZ, UR5 ;  /* 0x00000005ff037e24 */ /* 0x000fe4000f8e00ff */
[----:B------:R-:W-:Y:S01]  /*0930*/  IMAD.U32 R4, RZ, RZ, UR6 ;  /* 0x00000006ff047e24 */ /* 0x000fe2000f8e00ff */
[----:B0-----:R-:W-:Y:S02]  /*0940*/  LEA R9, R5, R0, 0x18 ;  /* 0x0000000005097211 */ /* 0x001fe400078ec0ff */
[----:B------:R-:W-:-:S03]  /*0950*/  MOV R0, 0x58 ;  /* 0x0000005800007802 */ /* 0x000fc60000000f00 */
[----:B------:R-:W0:Y:S01]  /*0960*/  LDS R10, [R9] ;  /* 0x00000000090a7984 */ /* 0x000e220000000800 */
[----:B------:R-:W-:Y:S01]  /*0970*/  LEA R5, R5, R0, 0x18 ;  /* 0x0000000005057211 */ /* 0x000fe200078ec0ff */
[----:B0-----:R-:W-:-:S04]  /*0980*/  IMAD.U32 R10, R10, -0x80000000, RZ ;  /* 0x800000000a0a7824 */ /* 0x001fc800078e00ff */
[----:B------:R-:W0:Y:S02]  /*0990*/  SYNCS.PHASECHK.TRANS64.TRYWAIT P0, [R5+URZ], R10 ;  /* 0x0000000a050075a7 */ /* 0x000e2400080011ff */
[----:B0-----:R-:W-:Y:S05]  /*09a0*/  @P0 BRA `(.L_x_10) ;  /* 0x0000000000080947 */ /* 0x001fea0003800000 */
[----:B------:R-:W0:Y:S02]  /*09b0*/  SYNCS.PHASECHK.TRANS64.TRYWAIT P0, [R5+URZ], R10 ;  /* 0x0000000a050075a7 */ /* 0x000e2400080011ff */
[----:B0-----:R-:W-:Y:S05]  /*09c0*/  @!P0 BRA `(.L_x_11) ;  /* 0x0000006c00e88947 */ /* 0x001fea0003800000 */
.L_x_10:
[----:B------:R-:W-:Y:S01]  /*09d0*/  VIADD R3, R3, 0xe8 ;  /* 0x000000e803037836 */ /* 0x000fe20000000000 */
[----:B0-----:R-:W-:Y:S01]  /*09e0*/  PRMT R5, R4, 0x654, R5 ;  /* 0x0000065404057816 */ /* 0x001fe20000000005 */
[----:B------:R-:W-:Y:S01]  /*09f0*/  IMAD.MOV.U32 R0, RZ, RZ, 0x4 ;  /* 0x00000004ff007424 */ /* 0x000fe200078e00ff */
[C---:B------:R-:W-:Y:S01]  /*0a00*/  IADD3 R7, PT, PT, R6.reuse, 0x10, RZ ;  /* 0x0000001006077810 */ /* 0x040fe20007ffe0ff */
[----:B------:R-:W-:Y:S01]  /*0a10*/  IMAD.SHL.U32 R8, R6, 0x20, RZ ;  /* 0x0000002006087824 */ /* 0x000fe200078e00ff */
[----:B------:R-:W-:Y:S01]  /*0a20*/  PRMT R4, R4, 0x654, R3 ;  /* 0x0000065404047816 */ /* 0x000fe20000000003 */
[----:B------:R0:W-:Y:S01]  /*0a30*/  SYNCS.ARRIVE.TRANS64.RED RZ, [R5+URZ], R0 ;  /* 0x0000000005ff79a7 */ /* 0x0001e200080004ff */
[----:B------:R-:W-:Y:S02]  /*0a40*/  MOV R3, 0xffff ;  /* 0x0000ffff00037802 */ /* 0x000fe40000000f00 */
[----:B------:R1:W-:Y:S02]  /*0a50*/  STS [UR5+0xe8], R8 ;  /* 0x0000e808ff007988 */ /* 0x0003e40008000805 */
[----:B------:R-:W-:-:S02]  /*0a60*/  SHF.L.U32 R3, R3, R6, RZ ;  /* 0x0000000603037219 */ /* 0x000fc400000006ff */
[----:B------:R1:W-:Y:S01]  /*0a70*/  STAS [R4.64], R6 ;  /* 0x0000000604007dbd */ /* 0x0003e2000c0008ff */
[----:B------:R-:W-:Y:S02]  /*0a80*/  UMOV UR4, 0x50 ;  /* 0x0000005000047882 */ /* 0x000fe40000000000 */
[----:B------:R-:W-:Y:S01]  /*0a90*/  ULEA UR4, UR7, UR4, 0x18 ;  /* 0x0000000407047291 */ /* 0x000fe2000f8ec0ff */
[----:B0-----:R-:W-:-:S05]  /*0aa0*/  IMAD.MOV.U32 R0, RZ, RZ, 0x1 ;  /* 0x00000001ff007424 */ /* 0x001fca00078e00ff */
[----:B------:R-:W-:-:S04]  /*0ab0*/  SHF.L.U32 R10, R0, R7, RZ ;  /* 0x00000007000a7219 */ /* 0x000fc800000006ff */
[----:B------:R-:W-:-:S05]  /*0ac0*/  LOP3.LUT R3, R10, R3, RZ, 0xfc, !PT ;  /* 0x000000030a037212 */ /* 0x000fca00078efcff */
[----:B------:R1:W-:Y:S04]  /*0ad0*/  ATOMS.OR RZ, [UR4], R3 ;  /* 0x00000003ffff798c */ /* 0x0003e8000b000004 */
[----:B------:R1:W-:Y:S02]  /*0ae0*/  ATOMS.XOR RZ, [R9], R0 ;  /* 0x0000000009ff738c */ /* 0x0003e40003800000 */
.L_x_7:
[----:B------:R-:W-:Y:S05]  /*0af0*/  BSYNC B0 ;  /* 0x0000000000007941 */ /* 0x000fea0003800000 */
.L_x_6:
[----:B------:R-:W-:Y:S05]  /*0b00*/  BRA.U UP1, `(.L_x_12) ;  /* 0x0000000101907547 */ /* 0x000fea000b800000 */
[----:B------:R-:W-:Y:S05]  /*0b10*/  WARPSYNC.ALL ;  /* 0x0000000000007948 */ /* 0x000fea0003800000 */
[----:B------:R-:W-:Y:S01]  /*0b20*/  NOP ;  /* 0x0000000000007918 */ /* 0x000fe20000000000 */
[----:B------:R-:W-:-:S13]  /*0b30*/  ELECT P0, URZ, PT ;  /* 0x0000000000ff782f */ /* 0x000fda0003800000 */
[----:B------:R-:W-:Y:S05]  /*0b40*/  @!P0 BRA `(.L_x_12) ;  /* 0x0000000000808947 */ /* 0x000fea0003800000 */
[----:B-1----:R-:W0:Y:S01]  /*0b50*/  S2R R4, SR_CgaCtaId ;  /* 0x0000000000047919 */ /* 0x002e220000008800 */
[----:B------:R-:W-:Y:S02]  /*0b60*/  MOV R5, 0x60 ;  /* 0x0000006000057802 */ /* 0x000fe40000000f00 */
[----:B------:R-:W-:Y:S02]  /*0b70*/  MOV R3, 0x58 ;  /* 0x0000005800037802 */ /* 0x000fe40000000f00 */
[C---:B0-----:R-:W-:Y:S02]  /*0b80*/  LEA R5, R4.reuse, R5, 0x18 ;  /* 0x0000000504057211 */ /* 0x041fe400078ec0ff */
[----:B------:R-:W-:-:S03]  /*0b90*/  LEA R4, R4, R3, 0x18 ;  /* 0x0000000304047211 */ /* 0x000fc600078ec0ff */
[----:B------:R-:W0:Y:S02]  /*0ba0*/  LDS R0, [R5] ;  /* 0x0000000005007984 */ /* 0x000e240000000800 */
[----:B0-----:R-:W-:-:S04]  /*0bb0*/  IMAD.U32 R6, R0, -0x80000000, RZ ;  /* 0x8000000000067824 */ /* 0x001fc800078e00ff */
[----:B------:R-:W0:Y:S02]  /*0bc0*/  SYNCS.PHASECHK.TRANS64.TRYWAIT P0, [R4+URZ], R6 ;  /* 0x00000006040075a7 */ /* 0x000e2400080011ff */
[----:B0-----:R-:W-:Y:S05]  /*0bd0*/  @P0 BRA `(.L_x_13) ;  /* 0x0000000000080947 */ /* 0x001fea0003800000 */
[----:B------:R-:W0:Y:S02]  /*0be0*/  SYNCS.PHASECHK.TRANS64.TRYWAIT P0, [R4+URZ], R6 ;  /* 0x00000006040075a7 */ /* 0x000e2400080011ff */
[----:B0-----:R-:W-:Y:S05]  /*0bf0*/  @!P0 BRA `(.L_x_14) ;  /* 0x0000006c00748947 */ /* 0x001fea0003800000 */
.L_x_13:
[----:B------:R-:W1:Y:S01]  /*0c00*/  LDS R8, [UR5+0xe8] ;  /* 0x0000e805ff087984 */ /* 0x000e620008000800 */
[----:B------:R-:W-:Y:S02]  /*0c10*/  HFMA2 R0, -RZ, RZ, 0, 5.9604644775390625e-08 ;  /* 0x00000001ff007431 */ /* 0x000fe400000001ff */
[----:B------:R-:W-:Y:S02]  /*0c20*/  IMAD.MOV.U32 R3, RZ, RZ, 0xffff ;  /* 0x0000ffffff037424 */ /* 0x000fe400078e00ff */
[----:B-1----:R-:W-:-:S03]  /*0c30*/  IMAD.SHL.U32 R6, R8, 0x20, RZ ;  /* 0x0000002008067824 */ /* 0x002fc600078e00ff */
[----:B------:R-:W-:Y:S01]  /*0c40*/  SHF.L.U32 R3, R3, R8, RZ ;  /* 0x0000000803037219 */ /* 0x000fe200000006ff */
[----:B0-----:R-:W-:Y:S01]  /*0c50*/  VIADD R7, R8, 0x10 ;  /* 0x0000001008077836 */ /* 0x001fe20000000000 */
[----:B------:R0:W-:Y:S01]  /*0c60*/  STS [UR5+0xe8], R6 ;  /* 0x0000e806ff007988 */ /* 0x0001e20008000805 */
[----:B------:R-:W-:-:S03]  /*0c70*/  UMOV UR4, 0x50 ;  /* 0x0000005000047882 */ /* 0x000fc60000000000 */
[----:B------:R-:W-:Y:S01]  /*0c80*/  SHF.L.U32 R8, R0, R7, RZ ;  /* 0x0000000700087219 */ /* 0x000fe200000006ff */
[----:B------:R-:W-:Y:S01]  /*0c90*/  ULEA UR4, UR7, UR4, 0x18 ;  /* 0x0000000407047291 */ /* 0x000fe2000f8ec0ff */
[----:B------:R-:W-:Y:S02]  /*0ca0*/  MOV R7, UR6 ;  /* 0x0000000600077c02 */ /* 0x000fe40008000f00 */
[----:B------:R-:W-:Y:S02]  /*0cb0*/  LOP3.LUT R3, R8, R3, RZ, 0xfc, !PT ;  /* 0x0000000308037212 */ /* 0x000fe400078efcff */
[----:B------:R-:W-:-:S04]  /*0cc0*/  PRMT R7, R7, 0x654, R4 ;  /* 0x0000065407077816 */ /* 0x000fc80000000004 */
[----:B------:R0:W-:Y:S01]  /*0cd0*/  ATOMS.OR RZ, [UR4], R3 ;  /* 0x00000003ffff798c */ /* 0x0001e2000b000004 */
[----:B------:R0:W-:Y:S03]  /*0ce0*/  SYNCS.ARRIVE.TRANS64.RED.A1T0 RZ, [R7+URZ], RZ ;  /* 0x000000ff07ff79a7 */ /* 0x0001e600081004ff */
[----:B------:R0:W-:Y:S01]  /*0cf0*/  ATOMS.XOR RZ, [R5], R0 ;  /* 0x0000000005ff738c */ /* 0x0001e20003800000 */
[----:B------:R-:W-:Y:S05]  /*0d00*/  BRA `(.L_x_12) ;  /* 0x0000000000107947 */ /* 0x000fea0003800000 */
.L_x_5:
[----:B------:R-:W-:Y:S02]  /*0d10*/  MOV R0, 0xffffffff ;  /* 0xffffffff00007802 */ /* 0x000fe40000000f00 */
[----:B------:R-:W-:-:S03]  /*0d20*/  MOV R4, 0xd50 ;  /* 0x00000d5000047802 */ /* 0x000fc60000000f00 */
[----:B------:R0:W-:Y:S04]  /*0d30*/  STS [UR5+0xe8], R0 ;  /* 0x0000e800ff007988 */ /* 0x0001e80008000805 */
[----:B0-----:R-:W-:Y:S05]  /*0d40*/  CALL.REL.NOINC `($__internal_1_$__cuda_sm10x_tcgen05_guardrail_trap_phase_invalid_during_alloc) ;  /* 0x0000007400607944 */ /* 0x001fea0003c00000 */
.L_x_12:
[----:B------:R-:W-:Y:S05]  /*0d50*/  WARPSYNC.ALL ;  /* 0x0000000000007948 */ /* 0x000fea0003800000 */
[----:B------:R-:W-:Y:S01]  /*0d60*/  NOP ;  /* 0x0000000000007918 */ /* 0x000fe20000000000 */
.L_x_4:
[----:B0-----:R-:W0:Y:S08]  /*0d70*/  S2UR UR4, SR_CgaCtaId ;  /* 0x00000000000479c3 */ /* 0x001e300000008800 */
[----:B-1234-:R-:W-:Y:S01]  /*0d80*/  BAR.SYNC.DEFER_BLOCKING 0x1, 0x180 ;  /* 0x0046000000007b1d */ /* 0x01efe20000010000 */
[----:B------:R-:W-:Y:S01]  /*0d90*/  MOV R3, 0x400 ;  /* 0x0000040000037802 */ /* 0x000fe20000000f00 */
[----:B0-----:R-:W-:-:S04]  /*0da0*/  IMAD.U32 R0, RZ, RZ, UR4 ;  /* 0x00000004ff007e24 */ /* 0x001fc8000f8e00ff */
[----:B------:R-:W0:Y:S01]  /*0db0*/  LDCU UR4, c[0x0][0x36c] ;  /* 0x00006d80ff0477ac */ /* 0x000e220008000800 */
[----:B------:R-:W-:-:S04]  /*0dc0*/  LEA R3, R0, R3, 0x18 ;  /* 0x0000000300037211 */ /* 0x000fc800078ec0ff */
[----:B------:R-:W-:Y:S01]  /*0dd0*/  R2UR UR14, R3 ;  /* 0x00000000030e72ca */ /* 0x000fe200000e0000 */
[----:B0-----:R-:W-:-:S12]  /*0de0*/  UISETP.EQ.U32.AND UP2, UPT, UR4, 0x1, UPT ;  /* 0x000000010400788c */ /* 0x001fd8000bf42070 */
[----:B------:R-:W0:Y:S01]  /*0df0*/  LDS R3, [UR14+0xe8] ;  /* 0x0000e80eff037984 */ /* 0x000e220008000800 */
[----:B------:R-:W-:Y:S01]  /*0e00*/  NOP ;  /* 0x0000000000007918 */ /* 0x000fe20000000000 */
[----:B0-----:R-:W-:Y:S01]  /*0e10*/  R2UR UR23, R3 ;  /* 0x00000000031772ca */ /* 0x001fe200000e0000 */
[----:B------:R-:W-:-:S14]  /*0e20*/  BRA.U !UP2, `(.L_x_15) ;  /* 0x000000010a087547 */ /* 0x000fdc000b800000 */
[----:B------:R-:W-:Y:S01]  /*0e30*/  UCGABAR_ARV ;  /* 0x00000000000079c7 */ /* 0x000fe20008000000 */
[----:B------:R-:W-:Y:S05]  /*0e40*/  BRA `(.L_x_16) ;  /* 0x0000000000047947 */ /* 0x000fea0003800000 */
.L_x_15:
[----:B------:R-:W-:Y:S01]  /*0e50*/  NOP ;  /* 0x0000000000007918 */ /* 0x000fe20000000000 */
.L_x_16:
[----:B------:R-:W2:Y:S01]  /*0e60*/  LDL R14, [R1] ;  /* 0x00000000010e7983 */ /* 0x000ea20000100800 */
[----:B------:R-:W0:Y:S01]  /*0e70*/  LDCU UR8, c[0x0][0x664] ;  /* 0x0000cc80ff0877ac */ /* 0x000e220008000800 */
[----:B------:R-:W-:Y:S01]  /*0e80*/  IMAD.MOV.U32 R8, RZ, RZ, RZ ;  /* 0x000000ffff087224 */ /* 0x000fe200078e00ff */
[----:B------:R-:W1:Y:S01]  /*0e90*/  LDCU UR9, c[0x0][0x668] ;  /* 0x0000cd00ff0977ac */ /* 0x000e620008000800 */
[----:B------:R-:W3:Y:S01]  /*0ea0*/  LDCU UR4, c[0x0][0x66c] ;  /* 0x0000cd80ff0477ac */ /* 0x000ee20008000800 */
[----:B------:R-:W4:Y:S01]  /*0eb0*/  LDCU UR15, c[0x0][0x370] ;  /* 0x00006e00ff0f77ac */ /* 0x000f220008000800 */
[----:B------:R-:W2:Y:S01]  /*0ec0*/  LDCU UR7, c[0x0][0x374] ;  /* 0x00006e80ff0777ac */ /* 0x000ea20008000800 */
[----:B0-----:R-:W-:Y:S01]  /*0ed0*/  IMAD.U32 R4, RZ, RZ, UR8 ;  /* 0x00000008ff047e24 */ /* 0x001fe2000f8e00ff */
[----:B------:R-:W0:Y:S01]  /*0ee0*/  LDCU UR6, c[0x0][0x378] ;  /* 0x00006f00ff0677ac */ /* 0x000e220008000800 */
[----:B-1----:R-:W-:-:S03]  /*0ef0*/  IMAD.U32 R6, RZ, RZ, UR9 ;  /* 0x00000009ff067e24 */ /* 0x002fc6000f8e00ff */
[----:B------:R-:W-:Y:S01]  /*0f00*/  IABS R4, R4 ;  /* 0x0000000400047213 */ /* 0x000fe20000000000 */
[----:B------:R-:W-:Y:S02]  /*0f10*/  UIMAD UR22, UR9, UR8, URZ ;  /* 0x00000008091672a4 */ /* 0x000fe4000f8e02ff */
[----:B------:R-:W-:Y:S01]  /*0f20*/  UISETP.NE.AND UP0, UPT, UR25, 0x9, UPT ;  /* 0x000000091900788c */ /* 0x000fe2000bf05270 */
[----:B------:R-:W1:Y:S01]  /*0f30*/  I2F.RP R7, R4 ;  /* 0x0000000400077306 */ /* 0x000e620000209400 */
[----:B------:R-:W-:Y:S01]  /*0f40*/  IABS R6, R6 ;  /* 0x0000000600067213 */ /* 0x000fe20000000000 */
[----:B------:R-:W-:Y:S02]  /*0f50*/  UISETP.NE.AND UP1, UPT, UR22, URZ, UPT ;  /* 0x000000ff1600728c */ /* 0x000fe4000bf25270 */
[----:B---3--:R-:W-:-:S04]  /*0f60*/  UIMAD UR5, UR22, UR4, URZ ;  /* 0x00000004160572a4 */ /* 0x008fc8000f8e02ff */
[----:B------:R-:W-:Y:S08]  /*0f70*/  I2F.RP R10, R6 ;  /* 0x00000006000a7306 */ /* 0x000ff00000209400 */
[----:B-1----:R-:W1:Y:S02]  /*0f80*/  MUFU.RCP R9, R7 ;  /* 0x0000000700097308 */ /* 0x002e640000001000 */
[----:B-1----:R-:W-:-:S06]  /*0f90*/  VIADD R9, R9, 0xffffffe ;  /* 0x0ffffffe09097836 */ /* 0x002fcc0000000000 */
[----:B------:R-:W1:Y:S02]  /*0fa0*/  F2I.FTZ.U32.TRUNC.NTZ R9, R9 ;  /* 0x0000000900097305 */ /* 0x000e64000021f000 */
[----:B-1----:R-:W-:-:S05]  /*0fb0*/  IADD3 R5, PT, PT, RZ, -R9, RZ ;  /* 0x80000009ff057210 */ /* 0x002fca0007ffe0ff */
[----:B------:R-:W-:-:S04]  /*0fc0*/  IMAD R5, R5, R4, RZ ;  /* 0x0000000405057224 */ /* 0x000fc800078e02ff */
[----:B------:R-:W-:Y:S01]  /*0fd0*/  IMAD.HI.U32 R8, R9, R5, R8 ;  /* 0x0000000509087227 */ /* 0x000fe200078e0008 */
[----:B--2---:R-:W-:-:S05]  /*0fe0*/  IABS R3, R14 ;  /* 0x0000000e00037213 */ /* 0x004fca0000000000 */
[----:B------:R-:W-:Y:S02]  /*0ff0*/  IMAD.HI.U32 R7, R8, R3, RZ ;  /* 0x0000000308077227 */ /* 0x000fe400078e00ff */
[----:B------:R-:W1:Y:S03]  /*1000*/  MUFU.RCP R8, R10 ;  /* 0x0000000a00087308 */ /* 0x000e660000001000 */
[----:B------:R-:W-:-:S05]  /*1010*/  IADD3 R5, PT, PT, -R7, RZ, RZ ;  /* 0x000000ff07057210 */ /* 0x000fca0007ffe1ff */
[----:B------:R-:W-:-:S05]  /*1020*/  IMAD R5, R4, R5, R3 ;  /* 0x0000000504057224 */ /* 0x000fca00078e0203 */
[----:B------:R-:W-:Y:S01]  /*1030*/  ISETP.GT.U32.AND P1, PT, R4, R5, PT ;  /* 0x000000050400720c */ /* 0x000fe20003f24070 */
[----:B-1----:R-:W-:-:S04]  /*1040*/  VIADD R8, R8, 0xffffffe ;  /* 0x0ffffffe08087836 */ /* 0x002fc80000000000 */
[----:B------:R1:W2:Y:S08]  /*1050*/  F2I.FTZ.U32.TRUNC.NTZ R9, R8 ;  /* 0x0000000800097305 */ /* 0x0002b0000021f000 */
[----:B------:R-:W-:Y:S01]  /*1060*/  @!P1 IMAD.IADD R5, R5, 0x1, -R4 ;  /* 0x0000000105059824 */ /* 0x000fe200078e0a04 */
[----:B------:R-:W-:Y:S02]  /*1070*/  @!P1 IADD3 R7, PT, PT, R7, 0x1, RZ ;  /* 0x0000000107079810 */ /* 0x000fe40007ffe0ff */
[----:B------:R-:W-:-:S02]  /*1080*/  ISETP.NE.AND P1, PT, RZ, UR8, PT ;  /* 0x00000008ff007c0c */ /* 0x000fc4000bf25270 */
[----:B------:R-:W-:Y:S02]  /*1090*/  ISETP.GE.U32.AND P2, PT, R5, R4, PT ;  /* 0x000000040500720c */ /* 0x000fe40003f46070 */
[----:B------:R-:W-:Y:S01]  /*10a0*/  LOP3.LUT R4, R14, UR8, RZ, 0x3c, !PT ;  /* 0x000000080e047c12 */ /* 0x000fe2000f8e3cff */
[----:B-1----:R-:W-:-:S03]  /*10b0*/  IMAD.MOV.U32 R8, RZ, RZ, RZ ;  /* 0x000000ffff087224 */ /* 0x002fc600078e00ff */
[----:B------:R-:W-:Y:S01]  /*10c0*/  ISETP.GE.AND P0, PT, R4, RZ, PT ;  /* 0x000000ff0400720c */ /* 0x000fe20003f06270 */
[----:B--2---:R-:W-:-:S04]  /*10d0*/  IMAD.MOV R4, RZ, RZ, -R9 ;  /* 0x000000ffff047224 */ /* 0x004fc800078e0a09 */
[----:B------:R-:W-:Y:S02]  /*10e0*/  IMAD R5, R4, R6, RZ ;  /* 0x0000000604057224 */ /* 0x000fe400078e02ff */
[----:B------:R-:W-:Y:S01]  /*10f0*/  @P2 VIADD R7, R7, 0x1 ;  /* 0x0000000107072836 */ /* 0x000fe20000000000 */
[----:B------:R-:W-:Y:S01]  /*1100*/  ISETP.NE.AND P2, PT, RZ, UR9, PT ;  /* 0x00000009ff007c0c */ /* 0x000fe2000bf45270 */
[----:B------:R-:W-:-:S04]  /*1110*/  IMAD.HI.U32 R5, R9, R5, R8 ;  /* 0x0000000509057227 */ /* 0x000fc800078e0008 */
[----:B------:R-:W-:Y:S02]  /*1120*/  @!P0 IADD3 R7, PT, PT, -R7, RZ, RZ ;  /* 0x000000ff07078210 */ /* 0x000fe40007ffe1ff */
[----:B------:R-:W-:-:S04]  /*1130*/  @!P1 LOP3.LUT R7, RZ, UR8, RZ, 0x33, !PT ;  /* 0x00000008ff079c12 */ /* 0x000fc8000f8e33ff */
[----:B------:R-:W-:-:S05]  /*1140*/  IABS R4, R7 ;  /* 0x0000000700047213 */ /* 0x000fca0000000000 */
[----:B------:R-:W-:-:S04]  /*1150*/  IMAD.HI.U32 R5, R5, R4, RZ ;  /* 0x0000000405057227 */ /* 0x000fc800078e00ff */
[----:B------:R-:W-:-:S04]  /*1160*/  IMAD.MOV R5, RZ, RZ, -R5 ;  /* 0x000000ffff057224 */ /* 0x000fc800078e0a05 */
[----:B------:R-:W-:Y:S02]  /*1170*/  IMAD R4, R6, R5, R4 ;  /* 0x0000000506047224 */ /* 0x000fe400078e0204 */
[----:B------:R-:W-:-:S03]  /*1180*/  HFMA2 R5, -RZ, RZ, 0, 0 ;  /* 0x00000000ff057431 */ /* 0x000fc600000001ff */
[----:B------:R-:W-:-:S13]  /*1190*/  ISETP.GT.U32.AND P0, PT, R6, R4, PT ;  /* 0x000000040600720c */ /* 0x000fda0003f04070 */
[----:B------:R-:W-:Y:S02]  /*11a0*/  @!P0 IADD3 R4, PT, PT, R4, -R6, RZ ;  /* 0x8000000604048210 */ /* 0x000fe40007ffe0ff */
[----:B------:R-:W-:Y:S01]  /*11b0*/  ISETP.GE.AND P0, PT, R7, RZ, PT ;  /* 0x000000ff0700720c */ /* 0x000fe20003f06270 */
[----:B------:R-:W-:Y:S01]  /*11c0*/  IMAD.MOV R7, RZ, RZ, -R7 ;  /* 0x000000ffff077224 */ /* 0x000fe200078e0a07 */
[----:B------:R-:W-:-:S13]  /*11d0*/  ISETP.GT.U32.AND P1, PT, R6, R4, PT ;  /* 0x000000040600720c */ /* 0x000fda0003f24070 */
[----:B------:R-:W-:-:S05]  /*11e0*/  @!P1 IMAD.IADD R4, R4, 0x1, -R6 ;  /* 0x0000000104049824 */ /* 0x000fca00078e0a06 */
[----:B------:R-:W-:Y:S02]  /*11f0*/  @!P0 IADD3 R4, PT, PT, -R4, RZ, RZ ;  /* 0x000000ff04048210 */ /* 0x000fe40007ffe1ff */
[----:B------:R-:W-:Y:S01]  /*1200*/  @!P2 LOP3.LUT R4, RZ, UR9, RZ, 0x33, !PT ;  /* 0x00000009ff04ac12 */ /* 0x000fe2000f8e33ff */
[----:B0---4-:R-:W-:Y:S06]  /*1210*/  BRA.U !UP1, `(.L_x_17) ;  /* 0x0000000109bc7547 */ /* 0x011fec000b800000 */
[----:B------:R-:W-:Y:S01]  /*1220*/  IABS R9, UR22 ;  /* 0x0000001600097c13 */ /* 0x000fe20008000000 */
[----:B------:R-:W-:Y:S01]  /*1230*/  IMAD.U32 R6, RZ, RZ, UR4 ;  /* 0x00000004ff067e24 */ /* 0x000fe2000f8e00ff */
[----:B------:R-:W-:Y:S02]  /*1240*/  IABS R5, UR22 ;  /* 0x0000001600057c13 */ /* 0x000fe40008000000 */
[----:B------:R-:W0:Y:S02]  /*1250*/  I2F.RP R11, R9 ;  /* 0x00000009000b7306 */ /* 0x000e240000209400 */
[----:B------:R-:W-:Y:S01]  /*1260*/  IABS R6, R6 ;  /* 0x0000000600067213 */ /* 0x000fe20000000000 */
[----:B------:R-:W-:-:S05]  /*1270*/  IMAD.MOV R5, RZ, RZ, -R5 ;  /* 0x000000ffff057224 */ /* 0x000fca00078e0a05 */
[----:B------:R-:W1:Y:S08]  /*1280*/  I2F.RP R10, R6 ;  /* 0x00000006000a7306 */ /* 0x000e700000209400 */
[----:B0-----:R-:W0:Y:S08]  /*1290*/  MUFU.RCP R12, R11 ;  /* 0x0000000b000c7308 */ /* 0x001e300000001000 */
[----:B-1----:R-:W1:Y:S01]  /*12a0*/  MUFU.RCP R10, R10 ;  /* 0x0000000a000a7308 */ /* 0x002e620000001000 */
[----:B0-----:R-:W-:-:S07]  /*12b0*/  VIADD R12, R12, 0xffffffe ;  /* 0x0ffffffe0c0c7836 */ /* 0x001fce0000000000 */
[----:B------:R-:W0:Y:S01]  /*12c0*/  F2I.FTZ.U32.TRUNC.NTZ R13, R12 ;  /* 0x0000000c000d7305 */ /* 0x000e22000021f000 */
[----:B-1----:R-:W-:Y:S01]  /*12d0*/  VIADD R11, R10, 0xffffffe ;  /* 0x0ffffffe0a0b7836 */ /* 0x002fe20000000000 */
[----:B0-----:R-:W-:Y:S01]  /*12e0*/  IADD3 R8, PT, PT, RZ, -R13, RZ ;  /* 0x8000000dff087210 */ /* 0x001fe20007ffe0ff */
[----:B------:R-:W-:-:S04]  /*12f0*/  IMAD.MOV.U32 R12, RZ, RZ, RZ ;  /* 0x000000ffff0c7224 */ /* 0x000fc800078e00ff */
[----:B------:R-:W-:-:S04]  /*1300*/  IMAD R8, R8, R9, RZ ;  /* 0x0000000908087224 */ /* 0x000fc800078e02ff */
[----:B------:R-:W-:-:S06]  /*1310*/  IMAD.HI.U32 R8, R13, R8, R12 ;  /* 0x000000080d087227 */ /* 0x000fcc00078e000c */
[----:B------:R-:W-:-:S04]  /*1320*/  IMAD.HI.U32 R8, R8, R3, RZ ;  /* 0x0000000308087227 */ /* 0x000fc800078e00ff */
[----:B------:R-:W-:Y:S01]  /*1330*/  IMAD R12, R8, R5, R3 ;  /* 0x00000005080c7224 */ /* 0x000fe200078e0203 */
[----:B------:R-:W-:-:S04]  /*1340*/  LOP3.LUT R3, R14, UR22, RZ, 0x3c, !PT ;  /* 0x000000160e037c12 */ /* 0x000fc8000f8e3cff */
[----:B------:R-:W-:Y:S02]  /*1350*/  ISETP.GT.U32.AND P1, PT, R9, R12, PT ;  /* 0x0000000c0900720c */ /* 0x000fe40003f24070 */
[----:B------:R-:W-:-:S11]  /*1360*/  ISETP.GE.AND P0, PT, R3, RZ, PT ;  /* 0x000000ff0300720c */ /* 0x000fd60003f06270 */
[-C--:B------:R-:W-:Y:S01]  /*1370*/  @!P1 IADD3 R12, PT, PT, R12, -R9.reuse, RZ ;  /* 0x800000090c0c9210 */ /* 0x080fe20007ffe0ff */
[----:B------:R-:W-:Y:S01]  /*1380*/  @!P1 VIADD R8, R8, 0x1 ;  /* 0x0000000108089836 */ /* 0x000fe20000000000 */
[----:B------:R-:W-:Y:S02]  /*1390*/  ISETP.NE.AND P1, PT, RZ, UR22, PT ;  /* 0x00000016ff007c0c */ /* 0x000fe4000bf25270 */
[----:B------:R-:W-:Y:S02]  /*13a0*/  ISETP.GE.U32.AND P2, PT, R12, R9, PT ;  /* 0x000000090c00720c */ /* 0x000fe40003f46070 */
[----:B------:R-:W0:Y:S11]  /*13b0*/  F2I.FTZ.U32.TRUNC.NTZ R9, R11 ;  /* 0x0000000b00097305 */ /* 0x000e36000021f000 */
[----:B------:R-:W-:-:S02]  /*13c0*/  @P2 IADD3 R8, PT, PT, R8, 0x1, RZ ;  /* 0x0000000108082810 */ /* 0x000fc40007ffe0ff */
[----:B------:R-:W-:Y:S01]  /*13d0*/  ISETP.NE.AND P2, PT, RZ, UR4, PT ;  /* 0x00000004ff007c0c */ /* 0x000fe2000bf45270 */
[--C-:B0-----:R-:W-:Y:S02]  /*13e0*/  IMAD.MOV R3, RZ, RZ, -R9.reuse ;  /* 0x000000ffff037224 */ /* 0x101fe400078e0a09 */
[----:B------:R-:W-:Y:S02]  /*13f0*/  IMAD.MOV.U32 R10, RZ, RZ, R8 ;  /* 0x000000ffff0a7224 */ /* 0x000fe400078e0008 */
[----:B------:R-:W-:Y:S02]  /*1400*/  IMAD R5, R3, R6, RZ ;  /* 0x0000000603057224 */ /* 0x000fe400078e02ff */
[----:B------:R-:W-:Y:S01]  /*1410*/  IMAD.MOV.U32 R8, RZ, RZ, RZ ;  /* 0x000000ffff087224 */ /* 0x000fe200078e00ff */
[----:B------:R-:W-:Y:S02]  /*1420*/  @!P0 IADD3 R10, PT, PT, -R10, RZ, RZ ;  /* 0x000000ff0a0a8210 */ /* 0x000fe40007ffe1ff */
[----:B------:R-:W-:Y:S01]  /*1430*/  @!P1 LOP3.LUT R10, RZ, UR22, RZ, 0x33, !PT ;  /* 0x00000016ff0a9c12 */ /* 0x000fe2000f8e33ff */
[----:B------:R-:W-:-:S03]  /*1440*/  IMAD.HI.U32 R5, R9, R5, R8 ;  /* 0x0000000509057227 */ /* 0x000fc600078e0008 */
[----:B------:R-:W-:-:S05]  /*1450*/  IABS R3, R10 ;  /* 0x0000000a00037213 */ /* 0x000fca0000000000 */
[----:B------:R-:W-:-:S05]  /*1460*/  IMAD.HI.U32 R5, R5, R3, RZ ;  /* 0x0000000305057227 */ /* 0x000fca00078e00ff */
[----:B------:R-:W-:-:S05]  /*1470*/  IADD3 R5, PT, PT, -R5, RZ, RZ ;  /* 0x000000ff05057210 */ /* 0x000fca0007ffe1ff */
[----:B------:R-:W-:-:S05]  /*1480*/  IMAD R3, R6, R5, R3 ;  /* 0x0000000506037224 */ /* 0x000fca00078e0203 */
[----:B------:R-:W-:-:S13]  /*1490*/  ISETP.GT.U32.AND P0, PT, R6, R3, PT ;  /* 0x000000030600720c */ /* 0x000fda0003f04070 */
[----:B------:R-:W-:Y:S01]  /*14a0*/  @!P0 IMAD.IADD R3, R3, 0x1, -R6 ;  /* 0x0000000103038824 */ /* 0x000fe200078e0a06 */
[----:B------:R-:W-:-:S04]  /*14b0*/  ISETP.GE.AND P0, PT, R10, RZ, PT ;  /* 0x000000ff0a00720c */ /* 0x000fc80003f06270 */
[----:B------:R-:W-:-:S13]  /*14c0*/  ISETP.GT.U32.AND P1, PT, R6, R3, PT ;  /* 0x000000030600720c */ /* 0x000fda0003f24070 */
[----:B------:R-:W-:-:S05]  /*14d0*/  @!P1 IADD3 R3, PT, PT, R3, -R6, RZ ;  /* 0x8000000603039210 */ /* 0x000fca0007ffe0ff */
[----:B------:R-:W-:Y:S01]  /*14e0*/  @!P0 IMAD.MOV R3, RZ, RZ, -R3 ;  /* 0x000000ffff038224 */ /* 0x000fe200078e0a03 */
[----:B------:R-:W-:-:S04]  /*14f0*/  @!P2 LOP3.LUT R3, RZ, UR4, RZ, 0x33, !PT ;  /* 0x00000004ff03ac12 */ /* 0x000fc8000f8e33ff */
[----:B------:R-:W-:Y:S02]  /*1500*/  MOV R5, R3 ;  /* 0x0000000300057202 */ /* 0x000fe40000000f00 */
.L_x_17:
[----:B------:R-:W-:Y:S01]  /*1510*/  IMAD R7, R7, UR8, R14 ;  /* 0x0000000807077c24 */ /* 0x000fe2000f8e020e */
[----:B------:R-:W-:Y:S05]  /*1520*/  BRA.U !UP2, `(.L_x_18) ;  /* 0x000000010a0c7547 */ /* 0x000fea000b800000 */
[----:B------:R-:W-:Y:S01]  /*1530*/  UCGABAR_WAIT ;  /* 0x0000000000007dc7 */ /* 0x000fe20008000000 */
[----:B------:R-:W-:Y:S01]  /*1540*/  CCTL.IVALL ;  /* 0x00000000ff00798f */ /* 0x000fe20002000000 */
[----:B------:R-:W-:Y:S05]  /*1550*/  BRA `(.L_x_19) ;  /* 0x0000000000047947 */ /* 0x000fea0003800000 */
.L_x_18:
[----:B------:R-:W-:Y:S06]  /*1560*/  BAR.SYNC.DEFER_BLOCKING 0x0 ;  /* 0x0000000000007b1d */ /* 0x000fec0000010000 */
.L_x_19:
[----:B------:R-:W-:Y:S01]  /*1570*/  UIADD3 UR4, UPT, UPT, UR14, 0x18f, URZ ;  /* 0x0000018f0e047890 */ /* 0x000fe2000fffe0ff */
[----:B------:R-:W-:-:S03]  /*1580*/  ISETP.LT.AND P1, PT, R14, UR5, PT ;  /* 0x000000050e007c0c */ /* 0x000fc6000bf21270 */
[----:B------:R-:W-:Y:S01]  /*1590*/  ULOP3.LUT UR4, UR4, 0xfffffd80, URZ, 0xc0, !UPT ;  /* 0xfffffd8004047892 */ /* 0x000fe2000f8ec0ff */
[----:B------:R-:W-:Y:S05]  /*15a0*/  BRA.U UP0, `(.L_x_20) ;  /* 0x0000001900087547 */ /* 0x000fea000b800000 */
[----:B------:R-:W-:-:S13]  /*15b0*/  ISETP.LT.AND P0, PT, R14, UR5, PT ;  /* 0x000000050e007c0c */ /* 0x000fda000bf01270 */
[----:B------:R-:W-:-:S08]  /*15c0*/  NOP ;  /* 0x0000000000007918 */ /* 0x000fd00000000000 */
[----:B------:R-:W0:-:S00]  /*15d0*/  USETMAXREG.DEALLOC.CTAPOOL 0x20 ;  /* 0x00000020000079c8 */ /* 0x000e0000080e0500 */
[----:B------:R-:W-:Y:S01]  /*15e0*/  UMOV UR16, URZ ;  /* 0x000000ff00107c82 */ /* 0x000fe20008000000 */
[----:B------:R-:W-:Y:S01]  /*15f0*/  UMOV UR35, 0x1 ;  /* 0x0000000100237882 */ /* 0x000fe20000000000 */
[----:B------:R-:W-:Y:S01]  /*1600*/  UMOV UR38, 0x1 ;  /* 0x0000000100267882 */ /* 0x000fe20000000000 */
[----:B------:R-:W-:Y:S01]  /*1610*/  UMOV UR37, 0x1 ;  /* 0x0000000100257882 */ /* 0x000fe20000000000 */
[----:B0-----:R-:W-:Y:S05]  /*1620*/  @!P0 BRA `(.L_x_21) ;  /* 0x0000001400348947 */ /* 0x001fea0003800000 */
[----:B------:R-:W0:Y:S01]  /*1630*/  S2UR UR30, SR_CgaCtaId ;  /* 0x00000000001e79c3 */ /* 0x000e220000008800 */
[----:B------:R-:W1:Y:S01]  /*1640*/  LDCU UR34, c[0x0][0x44c] ;  /* 0x00008980ff2277ac */ /* 0x000e620008000800 */
[----:B------:R-:W2:Y:S06]  /*1650*/  LDCU UR33, c[0x0][0x50c] ;  /* 0x0000a180ff2177ac */ /* 0x000eac0008000800 */
[----:B------:R-:W3:Y:S01]  /*1660*/  S2UR UR32, SR_CgaCtaId ;  /* 0x00000000002079c3 */ /* 0x000ee20000008800 */
[----:B------:R-:W-:Y:S01]  /*1670*/  UIMAD UR36, UR15, UR7, URZ ;  /* 0x000000070f2472a4 */ /* 0x000fe2000f8e02ff */
[----:B------:R-:W-:Y:S01]  /*1680*/  UMOV UR8, 0x400 ;  /* 0x0000040000087882 */ /* 0x000fe20000000000 */
[----:B------:R-:W-:Y:S01]  /*1690*/  UMOV UR10, 0x400 ;  /* 0x00000400000a7882 */ /* 0x000fe20000000000 */
[----:B------:R-:W-:Y:S01]  /*16a0*/  UMOV UR9, 0x400 ;  /* 0x0000040000097882 */ /* 0x000fe20000000000 */
[----:B------:R-:W4:Y:S03]  /*16b0*/  LDCU.64 UR40, c[0x0][0x348] ;  /* 0x00006900ff2877ac */ /* 0x000f260008000a00 */
[----:B------:R-:W5:Y:S01]  /*16c0*/  S2UR UR31, SR_CgaCtaId ;  /* 0x00000000001f79c3 */ /* 0x000f620000008800 */
[----:B------:R-:W-:Y:S01]  /*16d0*/  UMOV UR16, URZ ;  /* 0x000000ff00107c82 */ /* 0x000fe20008000000 */
[----:B-1----:R-:W-:Y:S01]  /*16e0*/  UISETP.NE.AND UP0, UPT, UR34, URZ, UPT ;  /* 0x000000ff2200728c */ /* 0x002fe2000bf05270 */
[----:B------:R-:W-:Y:S01]  /*16f0*/  UMOV UR37, 0x1 ;  /* 0x0000000100257882 */ /* 0x000fe20000000000 */
[----:B------:R-:W-:Y:S01]  /*1700*/  UMOV UR38, 0x1 ;  /* 0x0000000100267882 */ /* 0x000fe20000000000 */
[----:B------:R-:W-:Y:S01]  /*1710*/  UMOV UR35, URZ ;  /* 0x000000ff00237c82 */ /* 0x000fe20008000000 */
[----:B0-----:R-:W-:-:S02]  /*1720*/  ULEA UR30, UR30, UR8, 0x18 ;  /* 0x000000081e1e7291 */ /* 0x001fc4000f8ec0ff */
[----:B------:R-:W-:Y:S02]  /*1730*/  UISETP.NE.AND UP4, UPT, UR39, URZ, UPT ;  /* 0x000000ff2700728c */ /* 0x000fe4000bf85270 */
[----:B------:R-:W-:Y:S02]  /*1740*/  UISETP.NE.AND UP3, UPT, UR39, URZ, UPT ;  /* 0x000000ff2700728c */ /* 0x000fe4000bf65270 */
[----:B------:R-:W-:Y:S02]  /*1750*/  UISETP.NE.AND UP2, UPT, UR39, URZ, UPT ;  /* 0x000000ff2700728c */ /* 0x000fe4000bf45270 */
[----:B------:R-:W-:Y:S02]  /*1760*/  USHF.L.U32 UR19, UR39, 0x6, URZ ;  /* 0x0000000627137899 */ /* 0x000fe400080006ff */
[----:B------:R-:W-:Y:S02]  /*1770*/  UIMAD UR36, UR36, UR6, URZ ;  /* 0x00000006242472a4 */ /* 0x000fe4000f8e02ff */
[----:B---3--:R-:W-:-:S02]  /*1780*/  ULEA UR32, UR32, UR10, 0x18 ;  /* 0x0000000a20207291 */ /* 0x008fc4000f8ec0ff */
[----:B------:R-:W-:Y:S02]  /*1790*/  UISETP.NE.AND UP5, UPT, UR22, URZ, UPT ;  /* 0x000000ff1600728c */ /* 0x000fe4000bfa5270 */
[----:B-----5:R-:W-:Y:S02]  /*17a0*/  ULEA UR31, UR31, UR9, 0x18 ;  /* 0x000000091f1f7291 */ /* 0x020fe4000f8ec0ff */
[----:B--2---:R-:W-:Y:S02]  /*17b0*/  UISETP.NE.AND UP6, UPT, UR33, URZ, UPT ;  /* 0x000000ff2100728c */ /* 0x004fe4000bfc5270 */
[----:B----4-:R-:W-:-:S12]  /*17c0*/  UP2UR UR8, UPR, URZ, 0x1 ;  /* 0x00000001ff087883 */ /* 0x010fd80008000000 */
.L_x_32:
[----:B------:R-:W-:Y:S01]  /*17d0*/  IMAD.U32 R3, RZ, RZ, UR34 ;  /* 0x00000022ff037e24 */ /* 0x000fe2000f8e00ff */
[C---:B------:R-:W-:Y:S01]  /*17e0*/  LEA.HI R0, R7.reuse, R7, RZ, 0x1 ;  /* 0x0000000707007211 */ /* 0x040fe200078f08ff */
[----:B------:R-:W-:Y:S01]  /*17f0*/  UIADD3 UR44, UP0, UPT, UR40, 0x40, URZ ;  /* 0x00000040282c7890 */ /* 0x000fe2000ff1e0ff */
[----:B------:R-:W-:Y:S01]  /*1800*/  R2UR UR8, R7 ;  /* 0x00000000070872ca */ /* 0x000fe200000e0000 */
[----:B------:R-:W-:Y:S01]  /*1810*/  UISETP.NE.AND UP1, UPT, UR34, URZ, UPT ;  /* 0x000000ff2200728c */ /* 0x000fe2000bf25270 */
[----:B------:R-:W-:Y:S01]  /*1820*/  IABS R3, R3 ;  /* 0x0000000300037213 */ /* 0x000fe20000000000 */
[----:B------:R-:W-:Y:S01]  /*1830*/  UIADD3.X UR45, UPT, UPT, URZ, UR41, URZ, UP0, !UPT ;  /* 0x00000029ff2d7290 */ /* 0x000fe200087fe4ff */
[----:B------:R-:W-:Y:S01]  /*1840*/  R2UR UR10, R0 ;  /* 0x00000000000a72ca */ /* 0x000fe200000e0000 */
[----:B------:R-:W-:Y:S01]  /*1850*/  UIADD3 UR42, UP0, UPT, UR40, 0x40, URZ ;  /* 0x00000040282a7890 */ /* 0x000fe2000ff1e0ff */
[----:B------:R-:W0:Y:S01]  /*1860*/  I2F.RP R10, R3 ;  /* 0x00000003000a7306 */ /* 0x000e220000209400 */
[----:B------:R-:W-:Y:S01]  /*1870*/  IABS R6, R4 ;  /* 0x0000000400067213 */ /* 0x000fe20000000000 */
[----:B------:R-:W-:Y:S01]  /*1880*/  UMOV UR21, URZ ;  /* 0x000000ff00157c82 */ /* 0x000fe20008000000 */
[----:B------:R-:W-:Y:S01]  /*1890*/  UIADD3.X UR43, UPT, UPT, URZ, UR41, URZ, UP0, !UPT ;  /* 0x00000029ff2b7290 */ /* 0x000fe200087fe4ff */
[----:B------:R-:W-:Y:S01]  /*18a0*/  R2UR UR12, R4 ;  /* 0x00000000040c72ca */ /* 0x000fe200000e0000 */
[----:B------:R-:W-:-:S06]  /*18b0*/  UMOV UR18, UR35 ;  /* 0x0000002300127c82 */ /* 0x000fcc0008000000 */
[----:B------:R-:W-:Y:S02]  /*18c0*/  ULOP3.LUT UR9, UR10, 0xfffffffe, URZ, 0xc0, !UPT ;  /* 0xfffffffe0a097892 */ /* 0x000fe4000f8ec0ff */
[----:B------:R-:W-:Y:S01]  /*18d0*/  USHF.R.U32.HI UR10, URZ, 0x1, UR10 ;  /* 0x00000001ff0a7899 */ /* 0x000fe2000801160a */
[----:B0-----:R-:W0:Y:S01]  /*18e0*/  MUFU.RCP R8, R10 ;  /* 0x0000000a00087308 */ /* 0x001e220000001000 */
[----:B------:R-:W-:Y:S02]  /*18f0*/  UISETP.NE.AND UP0, UPT, UR8, UR9, UPT ;  /* 0x000000090800728c */ /* 0x000fe4000bf05270 */
[----:B------:R-:W-:Y:S02]  /*1900*/  UIADD3 UR11, UPT, UPT, UR10, -0x1, URZ ;  /* 0xffffffff0a0b7890 */ /* 0x000fe4000fffe0ff */
[----:B------:R-:W-:-:S11]  /*1910*/  UISETP.LT.AND UP0, UPT, UR8, URZ, UP0 ;  /* 0x000000ff0800728c */ /* 0x000fd60008701270 */
[----:B------:R-:W-:Y:S01]  /*1920*/  @!UP0 UIADD3 UR11, UPT, UPT, UR10, URZ, URZ ;  /* 0x000000ff0a0b8290 */ /* 0x000fe2000fffe0ff */
[----:B0-----:R-:W-:-:S03]  /*1930*/  VIADD R8, R8, 0xffffffe ;  /* 0x0ffffffe08087836 */ /* 0x001fc60000000000 */
[----:B------:R-:W-:Y:S01]  /*1940*/  ULEA UR11, UR11, UR39, 0x1 ;  /* 0x000000270b0b7291 */ /* 0x000fe2000f8e08ff */
[----:B------:R0:W1:Y:S03]  /*1950*/  F2I.FTZ.U32.TRUNC.NTZ R9, R8 ;  /* 0x0000000800097305 */ /* 0x000066000021f000 */
[----:B------:R-:W-:Y:S01]  /*1960*/  USHF.L.U32 UR11, UR11, 0x7, URZ ;  /* 0x000000070b0b7899 */ /* 0x000fe200080006ff */
[----:B0-----:R-:W-:Y:S02]  /*1970*/  HFMA2 R8, -RZ, RZ, 0, 0 ;  /* 0x00000000ff087431 */ /* 0x001fe400000001ff */
[----:B-1----:R-:W-:-:S04]  /*1980*/  IMAD.MOV R0, RZ, RZ, -R9 ;  /* 0x000000ffff007224 */ /* 0x002fc800078e0a09 */
[----:B------:R-:W-:-:S04]  /*1990*/  IMAD R0, R0, R3, RZ ;  /* 0x0000000300007224 */ /* 0x000fc800078e02ff */
[----:B------:R-:W-:-:S06]  /*19a0*/  IMAD.HI.U32 R7, R9, R0, R8 ;  /* 0x0000000009077227 */ /* 0x000fcc00078e0008 */
[----:B------:R-:W-:-:S04]  /*19b0*/  IMAD.HI.U32 R7, R7, R6, RZ ;  /* 0x0000000607077227 */ /* 0x000fc800078e00ff */
[----:B------:R-:W-:-:S04]  /*19c0*/  IMAD.MOV R0, RZ, RZ, -R7 ;  /* 0x000000ffff007224 */ /* 0x000fc800078e0a07 */
[----:B------:R-:W-:-:S05]  /*19d0*/  IMAD R0, R3, R0, R6 ;  /* 0x0000000003007224 */ /* 0x000fca00078e0206 */
[----:B------:R-:W-:-:S13]  /*19e0*/  ISETP.GT.U32.AND P0, PT, R3, R0, PT ;  /* 0x000000000300720c */ /* 0x000fda0003f04070 */
[----:B------:R-:W-:Y:S01]  /*19f0*/  @!P0 IMAD.IADD R0, R0, 0x1, -R3 ;  /* 0x0000000100008824 */ /* 0x000fe200078e0a03 */
[----:B------:R-:W-:-:S04]  /*1a00*/  @!P0 IADD3 R7, PT, PT, R7, 0x1, RZ ;  /* 0x0000000107078810 */ /* 0x000fc80007ffe0ff */
[----:B------:R-:W-:Y:S01]  /*1a10*/  ISETP.GE.U32.AND P1, PT, R0, R3, PT ;  /* 0x000000030000720c */ /* 0x000fe20003f26070 */
[----:B------:R-:W-:Y:S01]  /*1a20*/  IMAD.U32 R3, RZ, RZ, UR33 ;  /* 0x00000021ff037e24 */ /* 0x000fe2000f8e00ff */
[----:B------:R-:W-:-:S04]  /*1a30*/  LOP3.LUT R0, R4, UR34, RZ, 0x3c, !PT ;  /* 0x0000002204007c12 */ /* 0x000fc8000f8e3cff */
[----:B------:R-:W-:Y:S02]  /*1a40*/  IABS R3, R3 ;  /* 0x0000000300037213 */ /* 0x000fe40000000000 */
[----:B------:R-:W-:Y:S02]  /*1a50*/  R2UR UR8, R0 ;  /* 0x00000000000872ca */ /* 0x000fe400000e0000 */
[----:B------:R-:W0:Y:S03]  /*1a60*/  I2F.RP R10, R3 ;  /* 0x00000003000a7306 */ /* 0x000e260000209400 */
[----:B------:R-:W-:-:S05]  /*1a70*/  @P1 VIADD R7, R7, 0x1 ;  /* 0x0000000107071836 */ /* 0x000fca0000000000 */
[----:B------:R-:W-:-:S03]  /*1a80*/  R2UR UR13, R7 ;  /* 0x00000000070d72ca */ /* 0x000fc600000e0000 */
[----:B------:R-:W-:Y:S01]  /*1a90*/  UISETP.GE.AND UP0, UPT, UR8, URZ, UPT ;  /* 0x000000ff0800728c */ /* 0x000fe2000bf06270 */
[----:B0-----:R-:W0:Y:S10]  /*1aa0*/  MUFU.RCP R8, R10 ;  /* 0x0000000a00087308 */ /* 0x001e340000001000 */
[----:B------:R-:W-:-:S02]  /*1ab0*/  @!UP0 UIADD3 UR13, UPT, UPT, -UR13, URZ, URZ ;  /* 0x000000ff0d0d8290 */ /* 0x000fc4000fffe1ff */
[----:B------:R-:W-:Y:S02]  /*1ac0*/  @!UP1 ULOP3.LUT UR13, URZ, UR34, URZ, 0x33, !UPT ;  /* 0x00000022ff0d9292 */ /* 0x000fe4000f8e33ff */
[----:B------:R-:W-:Y:S01]  /*1ad0*/  UPLOP3.LUT UP1, UPT, UPT, UPT, UPT, 0x80, 0x8 ;  /* 0x000000000008789c */ /* 0x000fe20003f2f070 */
[----:B0-----:R-:W-:-:S04]  /*1ae0*/  IADD3 R8, PT, PT, R8, 0xffffffe, RZ ;  /* 0x0ffffffe08087810 */ /* 0x001fc80007ffe0ff */
[----:B------:R-:W0:Y:S02]  /*1af0*/  F2I.FTZ.U32.TRUNC.NTZ R9, R8 ;  /* 0x0000000800097305 */ /* 0x000e24000021f000 */
[----:B0-----:R-:W-:Y:S02]  /*1b00*/  IMAD.MOV R0, RZ, RZ, -R9 ;  /* 0x000000ffff007224 */ /* 0x001fe400078e0a09 */
[----:B------:R-:W-:Y:S02]  /*1b10*/  IMAD.MOV.U32 R8, RZ, RZ, RZ ;  /* 0x000000ffff087224 */ /* 0x000fe400078e00ff */
[----:B------:R-:W-:-:S04]  /*1b20*/  IMAD R7, R0, R3, RZ ;  /* 0x0000000300077224 */ /* 0x000fc800078e02ff */
[----:B------:R-:W-:-:S06]  /*1b30*/  IMAD.HI.U32 R7, R9, R7, R8 ;  /* 0x0000000709077227 */ /* 0x000fcc00078e0008 */
[----:B------:R-:W-:-:S05]  /*1b40*/  IMAD.HI.U32 R7, R7, R6, RZ ;  /* 0x0000000607077227 */ /* 0x000fca00078e00ff */
[----:B------:R-:W-:-:S05]  /*1b50*/  IADD3 R0, PT, PT, -R7, RZ, RZ ;  /* 0x000000ff07007210 */ /* 0x000fca0007ffe1ff */
[----:B------:R-:W-:-:S05]  /*1b60*/  IMAD R0, R3, R0, R6 ;  /* 0x0000000003007224 */ /* 0x000fca00078e0206 */
[----:B------:R-:W-:-:S13]  /*1b70*/  ISETP.GT.U32.AND P0, PT, R3, R0, PT ;  /* 0x000000000300720c */ /* 0x000fda0003f04070 */
[----:B------:R-:W-:Y:S02]  /*1b80*/  @!P0 IMAD.IADD R0, R0, 0x1, -R3 ;  /* 0x0000000100008824 */ /* 0x000fe400078e0a03 */
[----:B------:R-:W-:-:S03]  /*1b90*/  @!P0 VIADD R7, R7, 0x1 ;  /* 0x0000000107078836 */ /* 0x000fc60000000000 */
[----:B------:R-:W-:Y:S02]  /*1ba0*/  ISETP.GE.U32.AND P1, PT, R0, R3, PT ;  /* 0x000000030000720c */ /* 0x000fe40003f26070 */
[----:B------:R-:W-:-:S04]  /*1bb0*/  LOP3.LUT R0, R4, UR33, RZ, 0x3c, !PT ;  /* 0x0000002104007c12 */ /* 0x000fc8000f8e3cff */
[----:B------:R-:W-:-:S07]  /*1bc0*/  R2UR UR8, R0 ;  /* 0x00000000000872ca */ /* 0x000fce00000e0000 */
[----:B------:R-:W-:-:S04]  /*1bd0*/  @P1 IADD3 R7, PT, PT, R7, 0x1, RZ ;  /* 0x0000000107071810 */ /* 0x000fc80007ffe0ff */
[----:B------:R-:W-:Y:S02]  /*1be0*/  R2UR UR20, R7 ;  /* 0x00000000071472ca */ /* 0x000fe400000e0000 */
[----:B------:R-:W-:Y:S02]  /*1bf0*/  UISETP.GE.AND UP0, UPT, UR8, URZ, UPT ;  /* 0x000000ff0800728c */ /* 0x000fe4000bf06270 */
[----:B------:R-:W-:-:S04]  /*1c00*/  UIADD3 UR8, UPT, UPT, -UR13, URZ, URZ ;  /* 0x000000ff0d087290 */ /* 0x000fc8000fffe1ff */
[----:B------:R-:W-:-:S05]  /*1c10*/  UIMAD UR12, UR34, UR8, UR12 ;  /* 0x00000008220c72a4 */ /* 0x000fca000f8e020c */
[----:B------:R-:W-:Y:S02]  /*1c20*/  @!UP0 UIADD3 UR20, UPT, UPT, -UR20, URZ, URZ ;  /* 0x000000ff14148290 */ /* 0x000fe4000fffe1ff */
[----:B------:R-:W-:-:S12]  /*1c30*/  @!UP6 ULOP3.LUT UR20, URZ, UR33, URZ, 0x33, !UPT ;  /* 0x00000021ff14e292 */ /* 0x000fd8000f8e33ff */
.L_x_24:
[----:B------:R-:W-:Y:S02]  /*1c40*/  USHF.L.U32 UR8, UR38, 0x1f, URZ ;  /* 0x0000001f26087899 */ /* 0x000fe400080006ff */
[----:B------:R-:W-:Y:S02]  /*1c50*/  ULEA UR9, UR18, UR32, 0x3 ;  /* 0x0000002012097291 */ /* 0x000fe4000f8e18ff */
[----:B------:R-:W-:Y:S02]  /*1c60*/  UIADD3 UR35, UPT, UPT, UR18, 0x1, URZ ;  /* 0x0000000112237890 */ /* 0x000fe4000fffe0ff */
[----:B01----:R-:W-:Y:S02]  /*1c70*/  MOV R0, UR8 ;  /* 0x0000000800007c02 */ /* 0x003fe40008000f00 */
[----:B------:R-:W-:-:S03]  /*1c80*/  UISETP.NE.AND UP0, UPT, UR35, 0x2, UPT ;  /* 0x000000022300788c */ /* 0x000fc6000bf05270 */
[----:B------:R-:W0:Y:S01]  /*1c90*/  SYNCS.PHASECHK.TRANS64.TRYWAIT P0, [UR9+0x10], R0 ;  /* 0x00001000ff0075a7 */ /* 0x000e220008001109 */
[----:B------:R-:W-:Y:S02]  /*1ca0*/  USEL UR35, UR35, URZ, UP0 ;  /* 0x000000ff23237287 */ /* 0x000fe40008000000 */
[----:B------:R-:W-:Y:S01]  /*1cb0*/  USEL UR17, URZ, 0x1, UP0 ;  /* 0x00000001ff117887 */ /* 0x000fe20008000000 */
[----:B0-----:R-:W-:Y:S11]  /*1cc0*/  @!P0 BRA `(.L_x_22) ;  /* 0x0000005c00588947 */ /* 0x001ff60003800000 */
.L_x_107:
[----:B------:R-:W-:Y:S05]  /*1cd0*/  BRA.U UP4, `(.L_x_23) ;  /* 0x00000001040c7547 */ /* 0x000fea000b800000 */
[----:B------:R-:W-:-:S13]  /*1ce0*/  ELECT P0, URZ, PT ;  /* 0x0000000000ff782f */ /* 0x000fda0003800000 */
[----:B0-----:R-:W-:-:S04]  /*1cf0*/  @P0 MOV R0, 0x10000 ;  /* 0x0001000000000802 */ /* 0x001fc80000000f00 */
[----:B------:R1:W-:Y:S03]  /*1d00*/  @P0 SYNCS.ARRIVE.TRANS64 RZ, [UR9], R0 ;  /* 0x00000000ffff09a7 */ /* 0x0003e60008000009 */
.L_x_23:
[----:B------:R-:W-:-:S13]  /*1d10*/  ELECT P0, URZ, PT ;  /* 0x0000000000ff782f */ /* 0x000fda0003800000 */
[----:B------:R-:W-:Y:S01]  /*1d20*/  @P0 R2UR.BROADCAST UR14, R5 ;  /* 0x00000000050e02ca */ /* 0x000fe200008e0000 */
[----:B------:R-:W-:Y:S01]  /*1d30*/  ULEA UR8, UR18, UR4, 0xf ;  /* 0x0000000412087291 */ /* 0x000fe2000f8e78ff */
[----:B------:R-:W-:-:S13]  /*1d40*/  ELECT P0, URZ, PT ;  /* 0x0000000000ff782f */ /* 0x000fda0003800000 */
[----:B------:R-:W-:Y:S01]  /*1d50*/  @P0 R2UR.BROADCAST UR18, R5 ;  /* 0x00000000051202ca */ /* 0x000fe200008e0000 */
[----:B------:R-:W-:Y:S01]  /*1d60*/  ULOP3.LUT UR9, UR9, 0xfefffff8, URZ, 0xc0, !UPT ;  /* 0xfefffff809097892 */ /* 0x000fe2000f8ec0ff */
[----:B------:R-:W-:Y:S01]  /*1d70*/  UMOV UR10, UR21 ;  /* 0x00000015000a7c82 */ /* 0x000fe20008000000 */
[----:B------:R-:W-:Y:S02]  /*1d80*/  UIADD3 UR46, UPT, UPT, UR8, 0x4000, URZ ;  /* 0x00004000082e7890 */ /* 0x000fe4000fffe0ff */
[----:B------:R-:W-:Y:S02]  /*1d90*/  UIADD3 UR21, UPT, UPT, UR21, 0x40, URZ ;  /* 0x0000004015157890 */ /* 0x000fe4000fffe0ff */
[----:B------:R-:W-:-:S03]  /*1da0*/  UPLOP3.LUT UP0, UPT, UPT, UPT, UP1, 0x80, 0x8 ;  /* 0x000000000008789c */ /* 0x000fc60003f0f010 */
[----:B------:R2:W-:Y:S01]  /*1db0*/  UTMALDG.5D.2CTA [UR8], [UR44], desc[URZ] ;  /* 0x0000ff082c0075b4 */ /* 0x0005e20008221000 */
[----:B------:R-:W-:Y:S02]  /*1dc0*/  ULOP3.LUT UR38, UR38, UR17, URZ, 0x3c, !UPT ;  /* 0x0000001126267292 */ /* 0x000fe4000f8e3cff */
[----:B------:R-:W-:Y:S01]  /*1dd0*/  UPLOP3.LUT UP1, UPT, UPT, UPT, UPT, 0x40, 0x4 ;  /* 0x000000000004789c */ /* 0x000fe20003f2e870 */
[----:B--2---:R-:W-:Y:S01]  /*1de0*/  UMOV UR8, UR46 ;  /* 0x0000002e00087c82 */ /* 0x004fe20008000000 */
[----:B------:R-:W-:Y:S01]  /*1df0*/  UMOV UR10, UR21 ;  /* 0x00000015000a7c82 */ /* 0x000fe20008000000 */
[----:B------:R-:W-:Y:S01]  /*1e00*/  UMOV UR14, UR18 ;  /* 0x00000012000e7c82 */ /* 0x000fe20008000000 */
[----:B------:R-:W-:Y:S01]  /*1e10*/  UMOV UR21, 0x80 ;  /* 0x0000008000157882 */ /* 0x000fe20000000000 */
[----:B------:R2:W-:Y:S01]  /*1e20*/  UTMALDG.5D.2CTA [UR8], [UR42], desc[URZ] ;  /* 0x0000ff082a0075b4 */ /* 0x0005e20008221000 */
[----:B------:R-:W-:Y:S01]  /*1e30*/  UMOV UR18, UR35 ;  /* 0x0000002300127c82 */ /* 0x000fe20008000000 */
[----:B--2---:R-:W-:Y:S05]  /*1e40*/  BRA.U UP0, `(.L_x_24) ;  /* 0xfffffffd007c7547 */ /* 0x004fea000b83ffff */
[----:B------:R-:W-:Y:S01]  /*1e50*/  UIADD3 UR46, UP0, UPT, UR40, 0x100, URZ ;  /* 0x00000100282e7890 */ /* 0x000fe2000ff1e0ff */
[----:B------:R-:W-:Y:S01]  /*1e60*/  UMOV UR18, URZ ;  /* 0x000000ff00127c82 */ /* 0x000fe20008000000 */
[----:B------:R-:W-:Y:S02]  /*1e70*/  UPLOP3.LUT UP1, UPT, UPT, UPT, UPT, 0x80, 0x8 ;  /* 0x000000000008789c */ /* 0x000fe40003f2f070 */
[----:B------:R-:W-:Y:S02]  /*1e80*/  UIADD3.X UR47, UPT, UPT, URZ, UR41, URZ, UP0, !UPT ;  /* 0x00000029ff2f7290 */ /* 0x000fe400087fe4ff */
[----:B------:R-:W-:-:S04]  /*1e90*/  UIADD3 UR44, UP0, UPT, UR40, 0x100, URZ ;  /* 0x00000100282c7890 */ /* 0x000fc8000ff1e0ff */
[----:B------:R-:W-:-:S12]  /*1ea0*/  UIADD3.X UR45, UPT, UPT, URZ, UR41, URZ, UP0, !UPT ;  /* 0x00000029ff2d7290 */ /* 0x000fd800087fe4ff */
.L_x_27:
        /* <DEDUP_REMOVED lines=9> */
.L_x_109:
[----:B------:R-:W-:Y:S05]  /*1f40*/  BRA.U UP3, `(.L_x_26) ;  /* 0x00000001030c7547 */ /* 0x000fea000b800000 */
[----:B------:R-:W-:-:S13]  /*1f50*/  ELECT P0, URZ, PT ;  /* 0x0000000000ff782f */ /* 0x000fda0003800000 */
[----:B0-----:R-:W-:-:S04]  /*1f60*/  @P0 MOV R0, 0x8000 ;  /* 0x0000800000000802 */ /* 0x001fc80000000f00 */
[----:B------:R1:W-:Y:S03]  /*1f70*/  @P0 SYNCS.ARRIVE.TRANS64 RZ, [UR17+0x20], R0 ;  /* 0x00002000ffff09a7 */ /* 0x0003e60008000011 */
.L_x_26:
[----:B------:R-:W-:-:S13]  /*1f80*/  ELECT P0, URZ, PT ;  /* 0x0000000000ff782f */ /* 0x000fda0003800000 */
[----:B------:R-:W-:Y:S01]  /*1f90*/  @P0 R2UR.BROADCAST UR21, R5 ;  /* 0x00000000051502ca */ /* 0x000fe200008e0000 */
[----:B------:R-:W-:Y:S02]  /*1fa0*/  ULEA UR8, UR16, UR4, 0xe ;  /* 0x0000000410087291 */ /* 0x000fe4000f8e70ff */
[----:B------:R-:W-:Y:S01]  /*1fb0*/  UIADD3 UR17, UPT, UPT, UR17, 0x20, URZ ;  /* 0x0000002011117890 */ /* 0x000fe2000fffe0ff */
[----:B------:R-:W-:-:S13]  /*1fc0*/  ELECT P0, URZ, PT ;  /* 0x0000000000ff782f */ /* 0x000fda0003800000 */
[----:B------:R-:W-:Y:S01]  /*1fd0*/  @P0 R2UR.BROADCAST UR13, R5 ;  /* 0x00000000050d02ca */ /* 0x000fe200008e0000 */
[----:B------:R-:W-:Y:S02]  /*1fe0*/  UIADD3 UR16, UPT, UPT, UR8, 0x10000, URZ ;  /* 0x0001000008107890 */ /* 0x000fe4000fffe0ff */
[----:B------:R-:W-:Y:S02]  /*1ff0*/  ULOP3.LUT UR17, UR17, 0xfefffff8, URZ, 0xc0, !UPT ;  /* 0xfefffff811117892 */ /* 0x000fe4000f8ec0ff */
[----:B------:R-:W-:Y:S02]  /*2000*/  UIADD3 UR10, UPT, UPT, UR18, 0x40, URZ ;  /* 0x00000040120a7890 */ /* 0x000fe4000fffe0ff */
[----:B------:R-:W-:Y:S01]  /*2010*/  UIADD3 UR8, UPT, UPT, UR8, 0x12000, URZ ;  /* 0x0001200008087890 */ /* 0x000fe2000fffe0ff */
[----:B------:R-:W-:Y:S01]  /*2020*/  UMOV UR11, UR19 ;  /* 0x00000013000b7c82 */ /* 0x000fe20008000000 */
[----:B------:R-:W-:Y:S01]  /*2030*/  UMOV UR12, UR20 ;  /* 0x00000014000c7c82 */ /* 0x000fe20008000000 */
[----:B------:R-:W-:-:S02]  /*2040*/  UMOV UR9, UR17 ;  /* 0x0000001100097c82 */ /* 0x000fc40008000000 */
[----:B------:R2:W-:Y:S01]  /*2050*/  UTMALDG.4D.2CTA [UR16], [UR46], desc[URZ] ;  /* 0x0000ff102e0075b4 */ /* 0x0005e20008219000 */
[----:B------:R-:W-:Y:S02]  /*2060*/  UPLOP3.LUT UP0, UPT, UPT, UPT, UP1, 0x80, 0x8 ;  /* 0x000000000008789c */ /* 0x000fe40003f0f010 */
[----:B------:R-:W-:Y:S02]  /*2070*/  ULOP3.LUT UR37, UR37, UR42, URZ, 0x3c, !UPT ;  /* 0x0000002a25257292 */ /* 0x000fe4000f8e3cff */
[----:B------:R-:W-:Y:S01]  /*2080*/  UPLOP3.LUT UP1, UPT, UPT, UPT, UPT, 0x40, 0x4 ;  /* 0x000000000004789c */ /* 0x000fe20003f2e870 */
[----:B------:R3:W-:Y:S01]  /*2090*/  UTMALDG.4D.2CTA [UR8], [UR44], desc[URZ] ;  /* 0x0000ff082c0075b4 */ /* 0x0007e20008219000 */
[----:B--2---:R-:W-:Y:S01]  /*20a0*/  UMOV UR16, UR14 ;  /* 0x0000000e00107c82 */ /* 0x004fe20008000000 */
[----:B------:R-:W-:Y:S02]  /*20b0*/  UMOV UR18, 0x80 ;  /* 0x0000008000127882 */ /* 0x000fe40000000000 */
[----:B---3--:R-:W-:Y:S06]  /*20c0*/  BRA.U UP0, `(.L_x_27) ;  /* 0xfffffffd00787547 */ /* 0x008fec000b83ffff */
[----:B------:R-:W2:Y:S01]  /*20d0*/  LDCU UR9, c[0x0][0x5d0] ;  /* 0x0000ba00ff0977ac */ /* 0x000ea20008000800 */
[----:B------:R-:W-:Y:S01]  /*20e0*/  UIADD3 UR20, UP0, UPT, UR40, 0x1c0, URZ ;  /* 0x000001c028147890 */ /* 0x000fe2000ff1e0ff */
[----:B------:R-:W-:Y:S01]  /*20f0*/  UMOV UR18, URZ ;  /* 0x000000ff00127c82 */ /* 0x000fe20008000000 */
[----:B------:R-:W-:Y:S02]  /*2100*/  UMOV UR11, 0xffffff80 ;  /* 0xffffff80000b7882 */ /* 0x000fe40000000000 */
[----:B------:R-:W-:Y:S02]  /*2110*/  UIADD3.X UR21, UPT, UPT, URZ, UR41, URZ, UP0, !UPT ;  /* 0x00000029ff157290 */ /* 0x000fe400087fe4ff */
[----:B------:R-:W-:Y:S01]  /*2120*/  UPLOP3.LUT UP1, UPT, UPT, UPT, UPT, 0x80, 0x8 ;  /* 0x000000000008789c */ /* 0x000fe20003f2f070 */
[----:B--2---:R-:W-:-:S05]  /*2130*/  IMAD.U32 R6, RZ, RZ, UR9 ;  /* 0x00000009ff067e24 */ /* 0x004fca000f8e00ff */
[----:B------:R-:W-:-:S04]  /*2140*/  IABS R6, R6 ;  /* 0x0000000600067213 */ /* 0x000fc80000000000 */
[----:B------:R-:W2:Y:S08]  /*2150*/  I2F.RP R10, R6 ;  /* 0x00000006000a7306 */ /* 0x000eb00000209400 */
[----:B--2---:R-:W2:Y:S02]  /*2160*/  MUFU.RCP R8, R10 ;  /* 0x0000000a00087308 */ /* 0x004ea40000001000 */
[----:B--2---:R-:W-:-:S06]  /*2170*/  VIADD R8, R8, 0xffffffe ;  /* 0x0ffffffe08087836 */ /* 0x004fcc0000000000 */
[----:B------:R-:W2:Y:S02]  /*2180*/  F2I.FTZ.U32.TRUNC.NTZ R9, R8 ;  /* 0x0000000800097305 */ /* 0x000ea4000021f000 */
[----:B012---:R-:W-:Y:S01]  /*2190*/  IADD3 R0, PT, PT, RZ, -R9, RZ ;  /* 0x80000009ff007210 */ /* 0x007fe20007ffe0ff */
[----:B------:R-:W-:-:S04]  /*21a0*/  IMAD.MOV.U32 R8, RZ, RZ, RZ ;  /* 0x000000ffff087224 */ /* 0x000fc800078e00ff */
[----:B------:R-:W-:Y:S01]  /*21b0*/  IMAD R3, R0, R6, RZ ;  /* 0x0000000600037224 */ /* 0x000fe200078e02ff */
[----:B------:R-:W-:Y:S02]  /*21c0*/  IABS R0, R4 ;  /* 0x0000000400007213 */ /* 0x000fe40000000000 */
[----:B------:R-:W-:Y:S01]  /*21d0*/  LOP3.LUT R4, R4, UR9, RZ, 0x3c, !PT ;  /* 0x0000000904047c12 */ /* 0x000fe2000f8e3cff */
[----:B------:R-:W-:-:S03]  /*21e0*/  IMAD.HI.U32 R3, R9, R3, R8 ;  /* 0x0000000309037227 */ /* 0x000fc600078e0008 */
[----:B------:R-:W-:-:S03]  /*21f0*/  R2UR UR8, R4 ;  /* 0x00000000040872ca */ /* 0x000fc600000e0000 */
[----:B------:R-:W-:-:S05]  /*2200*/  IMAD.HI.U32 R7, R3, R0, RZ ;  /* 0x0000000003077227 */ /* 0x000fca00078e00ff */
[----:B------:R-:W-:-:S05]  /*2210*/  IADD3 R3, PT, PT, -R7, RZ, RZ ;  /* 0x000000ff07037210 */ /* 0x000fca0007ffe1ff */
[----:B------:R-:W-:Y:S01]  /*2220*/  IMAD R3, R6, R3, R0 ;  /* 0x0000000306037224 */ /* 0x000fe200078e0200 */
[----:B------:R-:W-:-:S04]  /*2230*/  UISETP.GE.AND UP0, UPT, UR8, URZ, UPT ;  /* 0x000000ff0800728c */ /* 0x000fc8000bf06270 */
[----:B------:R-:W-:-:S13]  /*2240*/  ISETP.GT.U32.AND P0, PT, R6, R3, PT ;  /* 0x000000030600720c */ /* 0x000fda0003f04070 */
[----:B------:R-:W-:Y:S01]  /*2250*/  @!P0 IMAD.IADD R3, R3, 0x1, -R6 ;  /* 0x0000000103038824 */ /* 0x000fe200078e0a06 */
[----:B------:R-:W-:-:S04]  /*2260*/  @!P0 IADD3 R7, PT, PT, R7, 0x1, RZ ;  /* 0x0000000107078810 */ /* 0x000fc80007ffe0ff */
[----:B------:R-:W-:-:S13]  /*2270*/  ISETP.GE.U32.AND P1, PT, R3, R6, PT ;  /* 0x000000060300720c */ /* 0x000fda0003f26070 */
[----:B------:R-:W-:-:S05]  /*2280*/  @P1 VIADD R7, R7, 0x1 ;  /* 0x0000000107071836 */ /* 0x000fca0000000000 */
[----:B------:R-:W-:-:S13]  /*2290*/  R2UR UR12, R7 ;  /* 0x00000000070c72ca */ /* 0x000fda00000e0000 */
[----:B------:R-:W-:Y:S02]  /*22a0*/  @!UP0 UIADD3 UR12, UPT, UPT, -UR12, URZ, URZ ;  /* 0x000000ff0c0c8290 */ /* 0x000fe4000fffe1ff */
[----:B------:R-:W-:-:S11]  /*22b0*/  UISETP.NE.AND UP0, UPT, UR9, URZ, UPT ;  /* 0x000000ff0900728c */ /* 0x000fd6000bf05270 */
[----:B------:R-:W-:-:S12]  /*22c0*/  @!UP0 ULOP3.LUT UR12, URZ, UR9, URZ, 0x33, !UPT ;  /* 0x00000009ff0c8292 */ /* 0x000fd8000f8e33ff */
.L_x_30:
        /* <DEDUP_REMOVED lines=9> */
.L_x_111:
[----:B------:R-:W-:Y:S05]  /*2360*/  BRA.U UP2, `(.L_x_29) ;  /* 0x00000001020c7547 */ /* 0x000fea000b800000 */
[----:B------:R-:W-:-:S13]  /*2370*/  ELECT P0, URZ, PT ;  /* 0x0000000000ff782f */ /* 0x000fda0003800000 */
[----:B0-----:R-:W-:-:S04]  /*2380*/  @P0 MOV R0, 0x8000 ;  /* 0x0000800000000802 */ /* 0x001fc80000000f00 */
[----:B------:R1:W-:Y:S03]  /*2390*/  @P0 SYNCS.ARRIVE.TRANS64 RZ, [UR9+0x20], R0 ;  /* 0x00002000ffff09a7 */ /* 0x0003e60008000009 */
.L_x_29:
[----:B------:R-:W-:-:S13]  /*23a0*/  ELECT P0, URZ, PT ;  /* 0x0000000000ff782f */ /* 0x000fda0003800000 */
[----:B------:R-:W-:Y:S01]  /*23b0*/  @P0 R2UR.BROADCAST UR13, R5 ;  /* 0x00000000050d02ca */ /* 0x000fe200008e0000 */
[----:B------:R-:W-:Y:S02]  /*23c0*/  ULEA UR8, UR14, UR4, 0xe ;  /* 0x000000040e087291 */ /* 0x000fe4000f8e70ff */
[----:B------:R-:W-:Y:S02]  /*23d0*/  UIADD3 UR9, UPT, UPT, UR9, 0x20, URZ ;  /* 0x0000002009097890 */ /* 0x000fe4000fffe0ff */
[----:B------:R-:W-:Y:S02]  /*23e0*/  UIADD3 UR10, UPT, UPT, UR19, UR18, URZ ;  /* 0x00000012130a7290 */ /* 0x000fe4000fffe0ff */
[----:B------:R-:W-:Y:S02]  /*23f0*/  UIADD3 UR8, UPT, UPT, UR8, 0x20000, URZ ;  /* 0x0002000008087890 */ /* 0x000fe4000fffe0ff */
[----:B------:R-:W-:Y:S02]  /*2400*/  ULOP3.LUT UR9, UR9, 0xfefffff8, URZ, 0xc0, !UPT ;  /* 0xfefffff809097892 */ /* 0x000fe4000f8ec0ff */
[----:B------:R-:W-:-:S02]  /*2410*/  UPLOP3.LUT UP0, UPT, UPT, UPT, UP1, 0x80, 0x8 ;  /* 0x000000000008789c */ /* 0x000fc40003f0f010 */
[----:B------:R-:W-:Y:S01]  /*2420*/  ULOP3.LUT UR37, UR37, UR17, URZ, 0x3c, !UPT ;  /* 0x0000001125257292 */ /* 0x000fe2000f8e3cff */
[----:B------:R-:W-:Y:S01]  /*2430*/  UMOV UR18, 0x80 ;  /* 0x0000008000127882 */ /* 0x000fe20000000000 */
[----:B------:R-:W-:Y:S01]  /*2440*/  UMOV UR14, UR16 ;  /* 0x00000010000e7c82 */ /* 0x000fe20008000000 */
[----:B------:R-:W-:Y:S02]  /*2450*/  UPLOP3.LUT UP1, UPT, UPT, UPT, UPT, 0x40, 0x4 ;  /* 0x000000000004789c */ /* 0x000fe40003f2e870 */
[----:B------:R2:W-:Y:S02]  /*2460*/  UTMALDG.4D.2CTA [UR8], [UR20], desc[URZ] ;  /* 0x0000ff08140075b4 */ /* 0x0005e40008219000 */
[----:B--2---:R-:W-:Y:S07]  /*2470*/  BRA.U UP0, `(.L_x_30) ;  /* 0xfffffffd00947547 */ /* 0x004fee000b83ffff */
[----:B------:R-:W2:Y:S01]  /*2480*/  LDL.LU R14, [R1] ;  /* 0x00000000010e7983 */ /* 0x000ea20000300800 */
[----:B0-----:R-:W0:Y:S08]  /*2490*/  LDC R7, c[0x0][0x664] ;  /* 0x00019900ff077b82 */ /* 0x001e300000000800 */
[----:B------:R-:W3:Y:S01]  /*24a0*/  LDC R4, c[0x0][0x668] ;  /* 0x00019a00ff047b82 */ /* 0x000ee20000000800 */
[----:B0-----:R-:W-:-:S04]  /*24b0*/  IABS R5, R7 ;  /* 0x0000000700057213 */ /* 0x001fc80000000000 */
[----:B------:R-:W0:Y:S01]  /*24c0*/  I2F.RP R6, R5 ;  /* 0x0000000500067306 */ /* 0x000e220000209400 */
[----:B---3--:R-:W-:-:S07]  /*24d0*/  IABS R3, R4 ;  /* 0x0000000400037213 */ /* 0x008fce0000000000 */
[----:B0-----:R-:W0:Y:S02]  /*24e0*/  MUFU.RCP R10, R6 ;  /* 0x00000006000a7308 */ /* 0x001e240000001000 */
[----:B0-----:R-:W-:-:S06]  /*24f0*/  VIADD R10, R10, 0xffffffe ;  /* 0x0ffffffe0a0a7836 */ /* 0x001fcc0000000000 */
[----:B------:R-:W0:Y:S02]  /*2500*/  F2I.FTZ.U32.TRUNC.NTZ R11, R10 ;  /* 0x0000000a000b7305 */ /* 0x000e24000021f000 */
[--C-:B01----:R-:W-:Y:S02]  /*2510*/  IMAD.MOV R0, RZ, RZ, -R11.reuse ;  /* 0x000000ffff007224 */ /* 0x103fe400078e0a0b */
[----:B------:R-:W-:Y:S02]  /*2520*/  IMAD.MOV.U32 R10, RZ, RZ, RZ ;  /* 0x000000ffff0a7224 */ /* 0x000fe400078e00ff */
[----:B------:R-:W-:Y:S02]  /*2530*/  IMAD R9, R0, R5, RZ ;  /* 0x0000000500097224 */ /* 0x000fe400078e02ff */
[----:B------:R-:W0:Y:S02]  /*2540*/  I2F.RP R0, R3 ;  /* 0x0000000300007306 */ /* 0x000e240000209400 */
[----:B------:R-:W-:-:S06]  /*2550*/  IMAD.HI.U32 R9, R11, R9, R10 ;  /* 0x000000090b097227 */ /* 0x000fcc00078e000a */
[----:B0-----:R-:W0:Y:S02]  /*2560*/  MUFU.RCP R0, R0 ;  /* 0x0000000000007308 */ /* 0x001e240000001000 */
[----:B0-----:R-:W-:-:S06]  /*2570*/  VIADD R10, R0, 0xffffffe ;  /* 0x0ffffffe000a7836 */ /* 0x001fcc0000000000 */
[----:B------:R-:W0:Y:S02]  /*2580*/  F2I.FTZ.U32.TRUNC.NTZ R11, R10 ;  /* 0x0000000a000b7305 */ /* 0x000e24000021f000 */
[----:B0-----:R-:W-:Y:S02]  /*2590*/  IMAD.MOV R0, RZ, RZ, -R11 ;  /* 0x000000ffff007224 */ /* 0x001fe400078e0a0b */
[----:B------:R-:W-:Y:S01]  /*25a0*/  IMAD.MOV.U32 R10, RZ, RZ, RZ ;  /* 0x000000ffff0a7224 */ /* 0x000fe200078e00ff */
[----:B--2---:R-:W-:-:S04]  /*25b0*/  IADD3 R14, PT, PT, R14, UR36, RZ ;  /* 0x000000240e0e7c10 */ /* 0x004fc8000fffe0ff */
[----:B------:R-:W-:Y:S01]  /*25c0*/  IABS R8, R14 ;  /* 0x0000000e00087213 */ /* 0x000fe20000000000 */
[----:B------:R0:W-:Y:S04]  /*25d0*/  STL [R1], R14 ;  /* 0x0000000e01007387 */ /* 0x0001e80000100800 */
[----:B------:R-:W-:-:S04]  /*25e0*/  IMAD.HI.U32 R9, R9, R8, RZ ;  /* 0x0000000809097227 */ /* 0x000fc800078e00ff */
[----:B------:R-:W-:-:S04]  /*25f0*/  IMAD.MOV R6, RZ, RZ, -R9 ;  /* 0x000000ffff067224 */ /* 0x000fc800078e0a09 */
[----:B------:R-:W-:-:S05]  /*2600*/  IMAD R6, R5, R6, R8 ;  /* 0x0000000605067224 */ /* 0x000fca00078e0208 */
[----:B------:R-:W-:-:S13]  /*2610*/  ISETP.GT.U32.AND P0, PT, R5, R6, PT ;  /* 0x000000060500720c */ /* 0x000fda0003f04070 */
[-C--:B------:R-:W-:Y:S01]  /*2620*/  @!P0 IADD3 R6, PT, PT, R6, -R5.reuse, RZ ;  /* 0x8000000506068210 */ /* 0x080fe20007ffe0ff */
[----:B------:R-:W-:Y:S01]  /*2630*/  @!P0 VIADD R9, R9, 0x1 ;  /* 0x0000000109098836 */ /* 0x000fe20000000000 */
[----:B------:R-:W-:Y:S02]  /*2640*/  ISETP.NE.AND P0, PT, R7, RZ, PT ;  /* 0x000000ff0700720c */ /* 0x000fe40003f05270 */
[----:B------:R-:W-:Y:S02]  /*2650*/  ISETP.GE.U32.AND P2, PT, R6, R5, PT ;  /* 0x000000050600720c */ /* 0x000fe40003f46070 */
[----:B------:R-:W-:-:S04]  /*2660*/  LOP3.LUT R5, R14, R7, RZ, 0x3c, !PT ;  /* 0x000000070e057212 */ /* 0x000fc800078e3cff */
[----:B------:R-:W-:Y:S01]  /*2670*/  ISETP.GE.AND P1, PT, R5, RZ, PT ;  /* 0x000000ff0500720c */ /* 0x000fe20003f26270 */
[----:B------:R-:W-:-:S04]  /*2680*/  IMAD R5, R0, R3, RZ ;  /* 0x0000000300057224 */ /* 0x000fc800078e02ff */
[----:B------:R-:W-:Y:S02]  /*2690*/  IMAD.HI.U32 R5, R11, R5, R10 ;  /* 0x000000050b057227 */ /* 0x000fe400078e000a */
[----:B------:R-:W-:-:S06]  /*26a0*/  @P2 IADD3 R9, PT, PT, R9, 0x1, RZ ;  /* 0x0000000109092810 */ /* 0x000fcc0007ffe0ff */
[----:B------:R-:W-:Y:S02]  /*26b0*/  @!P1 IADD3 R9, PT, PT, -R9, RZ, RZ ;  /* 0x000000ff09099210 */ /* 0x000fe40007ffe1ff */
[----:B------:R-:W-:-:S04]  /*26c0*/  @!P0 LOP3.LUT R9, RZ, R7, RZ, 0x33, !PT ;  /* 0x00000007ff098212 */ /* 0x000fc800078e33ff */
[----:B------:R-:W-:Y:S02]  /*26d0*/  IABS R0, R9 ;  /* 0x0000000900007213 */ /* 0x000fe40000000000 */
[C---:B------:R-:W-:Y:S02]  /*26e0*/  ISETP.GE.AND P1, PT, R9.reuse, RZ, PT ;  /* 0x000000ff0900720c */ /* 0x040fe40003f26270 */
[----:B------:R-:W-:Y:S01]  /*26f0*/  IADD3 R6, PT, PT, -R9, RZ, RZ ;  /* 0x000000ff09067210 */ /* 0x000fe20007ffe1ff */
[----:B------:R-:W-:-:S04]  /*2700*/  IMAD.HI.U32 R5, R5, R0, RZ ;  /* 0x0000000005057227 */ /* 0x000fc800078e00ff */
[----:B------:R-:W-:Y:S01]  /*2710*/  IMAD R7, R7, R6, R14 ;  /* 0x0000000607077224 */ /* 0x000fe200078e020e */
[----:B------:R-:W-:-:S05]  /*2720*/  IADD3 R5, PT, PT, -R5, RZ, RZ ;  /* 0x000000ff05057210 */ /* 0x000fca0007ffe1ff */
[----:B------:R-:W-:Y:S02]  /*2730*/  IMAD R0, R3, R5, R0 ;  /* 0x0000000503007224 */ /* 0x000fe400078e0200 */
[----:B------:R-:W-:-:S03]  /*2740*/  IMAD.MOV.U32 R5, RZ, RZ, RZ ;  /* 0x000000ffff057224 */ /* 0x000fc600078e00ff */
[----:B------:R-:W-:-:S13]  /*2750*/  ISETP.GT.U32.AND P0, PT, R3, R0, PT ;  /* 0x000000000300720c */ /* 0x000fda0003f04070 */
[----:B------:R-:W-:Y:S01]  /*2760*/  @!P0 IMAD.IADD R0, R0, 0x1, -R3 ;  /* 0x0000000100008824 */ /* 0x000fe200078e0a03 */
[----:B------:R-:W-:-:S04]  /*2770*/  ISETP.NE.AND P0, PT, R4, RZ, PT ;  /* 0x000000ff0400720c */ /* 0x000fc80003f05270 */
[----:B------:R-:W-:-:S13]  /*2780*/  ISETP.GT.U32.AND P2, PT, R3, R0, PT ;  /* 0x000000000300720c */ /* 0x000fda0003f44070 */
[----:B------:R-:W-:-:S05]  /*2790*/  @!P2 IADD3 R0, PT, PT, R0, -R3, RZ ;  /* 0x800000030000a210 */ /* 0x000fca0007ffe0ff */
[----:B------:R-:W-:Y:S01]  /*27a0*/  @!P1 IMAD.MOV R0, RZ, RZ, -R0 ;  /* 0x000000ffff009224 */ /* 0x000fe200078e0a00 */
[----:B------:R-:W-:-:S04]  /*27b0*/  @!P0 LOP3.LUT R0, RZ, R4, RZ, 0x33, !PT ;  /* 0x00000004ff008212 */ /* 0x000fc800078e33ff */
[----:B------:R-:W-:Y:S01]  /*27c0*/  MOV R4, R0 ;  /* 0x0000000000047202 */ /* 0x000fe20000000f00 */
[----:B0-----:R-:W-:Y:S06]  /*27d0*/  BRA.U !UP5, `(.L_x_31) ;  /* 0x000000010dbc7547 */ /* 0x001fec000b800000 */
[----:B------:R-:W-:Y:S01]  /*27e0*/  IABS R10, UR22 ;  /* 0x00000016000a7c13 */ /* 0x000fe20008000000 */
[----:B------:R-:W0:Y:S01]  /*27f0*/  LDC R6, c[0x0][0x66c] ;  /* 0x00019b00ff067b82 */ /* 0x000e220000000800 */
[----:B------:R-:W-:Y:S02]  /*2800*/  IABS R8, R14 ;  /* 0x0000000e00087213 */ /* 0x000fe40000000000 */
[----:B------:R-:W1:Y:S08]  /*2810*/  I2F.RP R0, R10 ;  /* 0x0000000a00007306 */ /* 0x000e700000209400 */
[----:B-1----:R-:W1:Y:S01]  /*2820*/  MUFU.RCP R12, R0 ;  /* 0x00000000000c7308 */ /* 0x002e620000001000 */
[----:B0-----:R-:W-:-:S07]  /*2830*/  IABS R5, R6 ;  /* 0x0000000600057213 */ /* 0x001fce0000000000 */
[----:B------:R-:W0:Y:S01]  /*2840*/  I2F.RP R3, R5 ;  /* 0x0000000500037306 */ /* 0x000e220000209400 */
[----:B-1----:R-:W-:Y:S01]  /*2850*/  VIADD R12, R12, 0xffffffe ;  /* 0x0ffffffe0c0c7836 */ /* 0x002fe20000000000 */
[----:B------:R-:W-:-:S06]  /*2860*/  IABS R0, UR22 ;  /* 0x0000001600007c13 */ /* 0x000fcc0008000000 */
[----:B------:R-:W1:Y:S01]  /*2870*/  F2I.FTZ.U32.TRUNC.NTZ R13, R12 ;  /* 0x0000000c000d7305 */ /* 0x000e62000021f000 */
[----:B------:R-:W-:-:S07]  /*2880*/  IADD3 R0, PT, PT, RZ, -R0, RZ ;  /* 0x80000000ff007210 */ /* 0x000fce0007ffe0ff */
[----:B0-----:R-:W0:Y:S01]  /*2890*/  MUFU.RCP R3, R3 ;  /* 0x0000000300037308 */ /* 0x001e220000001000 */
[----:B-1----:R-:W-:Y:S02]  /*28a0*/  IMAD.MOV R9, RZ, RZ, -R13 ;  /* 0x000000ffff097224 */ /* 0x002fe400078e0a0d */
[----:B------:R-:W-:Y:S02]  /*28b0*/  IMAD.MOV.U32 R12, RZ, RZ, RZ ;  /* 0x000000ffff0c7224 */ /* 0x000fe400078e00ff */
[----:B------:R-:W-:-:S04]  /*28c0*/  IMAD R9, R9, R10, RZ ;  /* 0x0000000a09097224 */ /* 0x000fc800078e02ff */
[----:B------:R-:W-:-:S04]  /*28d0*/  IMAD.HI.U32 R9, R13, R9, R12 ;  /* 0x000000090d097227 */ /* 0x000fc800078e000c */
[----:B0-----:R-:W-:Y:S02]  /*28e0*/  VIADD R12, R3, 0xffffffe ;  /* 0x0ffffffe030c7836 */ /* 0x001fe40000000000 */
[----:B------:R-:W-:Y:S02]  /*28f0*/  IMAD.HI.U32 R9, R9, R8, RZ ;  /* 0x0000000809097227 */ /* 0x000fe400078e00ff */
[----:B------:R-:W0:Y:S02]  /*2900*/  F2I.FTZ.U32.TRUNC.NTZ R13, R12 ;  /* 0x0000000c000d7305 */ /* 0x000e24000021f000 */
[----:B------:R-:W-:Y:S01]  /*2910*/  IMAD R11, R9, R0, R8 ;  /* 0x00000000090b7224 */ /* 0x000fe200078e0208 */
[----:B------:R-:W-:-:S04]  /*2920*/  LOP3.LUT R0, R14, UR22, RZ, 0x3c, !PT ;  /* 0x000000160e007c12 */ /* 0x000fc8000f8e3cff */
[----:B------:R-:W-:Y:S02]  /*2930*/  ISETP.GT.U32.AND P0, PT, R10, R11, PT ;  /* 0x0000000b0a00720c */ /* 0x000fe40003f04070 */
[----:B------:R-:W-:Y:S01]  /*2940*/  ISETP.GE.AND P1, PT, R0, RZ, PT ;  /* 0x000000ff0000720c */ /* 0x000fe20003f26270 */
[----:B0-----:R-:W-:Y:S02]  /*2950*/  IMAD.MOV R0, RZ, RZ, -R13 ;  /* 0x000000ffff007224 */ /* 0x001fe400078e0a0d */
[----:B------:R-:W-:Y:S02]  /*2960*/  IMAD.MOV.U32 R12, RZ, RZ, RZ ;  /* 0x000000ffff0c7224 */ /* 0x000fe400078e00ff */
[----:B------:R-:W-:-:S06]  /*2970*/  IMAD R3, R0, R5, RZ ;  /* 0x0000000500037224 */ /* 0x000fcc00078e02ff */
[----:B------:R-:W-:Y:S01]  /*2980*/  @!P0 IADD3 R9, PT, PT, R9, 0x1, RZ ;  /* 0x0000000109098810 */ /* 0x000fe20007ffe0ff */
[----:B------:R-:W-:Y:S01]  /*2990*/  @!P0 IMAD.IADD R11, R11, 0x1, -R10 ;  /* 0x000000010b0b8824 */ /* 0x000fe200078e0a0a */
[----:B------:R-:W-:Y:S01]  /*29a0*/  ISETP.NE.AND P0, PT, RZ, UR22, PT ;  /* 0x00000016ff007c0c */ /* 0x000fe2000bf05270 */
[----:B------:R-:W-:-:S03]  /*29b0*/  IMAD.HI.U32 R3, R13, R3, R12 ;  /* 0x000000030d037227 */ /* 0x000fc600078e000c */
[----:B------:R-:W-:-:S13]  /*29c0*/  ISETP.GE.U32.AND P2, PT, R11, R10, PT ;  /* 0x0000000a0b00720c */ /* 0x000fda0003f46070 */
[----:B------:R-:W-:-:S05]  /*29d0*/  @P2 VIADD R9, R9, 0x1 ;  /* 0x0000000109092836 */ /* 0x000fca0000000000 */
[----:B------:R-:W-:Y:S02]  /*29e0*/  @!P1 IADD3 R9, PT, PT, -R9, RZ, RZ ;  /* 0x000000ff09099210 */ /* 0x000fe40007ffe1ff */
[----:B------:R-:W-:-:S04]  /*29f0*/  @!P0 LOP3.LUT R9, RZ, UR22, RZ, 0x33, !PT ;  /* 0x00000016ff098c12 */ /* 0x000fc8000f8e33ff */
[----:B------:R-:W-:Y:S02]  /*2a00*/  IABS R0, R9 ;  /* 0x0000000900007213 */ /* 0x000fe40000000000 */
[----:B------:R-:W-:-:S03]  /*2a10*/  ISETP.GE.AND P1, PT, R9, RZ, PT ;  /* 0x000000ff0900720c */ /* 0x000fc60003f26270 */
[----:B------:R-:W-:-:S04]  /*2a20*/  IMAD.HI.U32 R3, R3, R0, RZ ;  /* 0x0000000003037227 */ /* 0x000fc800078e00ff */
[----:B------:R-:W-:-:S04]  /*2a30*/  IMAD.MOV R3, RZ, RZ, -R3 ;  /* 0x000000ffff037224 */ /* 0x000fc800078e0a03 */
[----:B------:R-:W-:-:S05]  /*2a40*/  IMAD R0, R5, R3, R0 ;  /* 0x0000000305007224 */ /* 0x000fca00078e0200 */
[----:B------:R-:W-:-:S13]  /*2a50*/  ISETP.GT.U32.AND P0, PT, R5, R0, PT ;  /* 0x000000000500720c */ /* 0x000fda0003f04070 */
[----:B------:R-:W-:Y:S02]  /*2a60*/  @!P0 IADD3 R0, PT, PT, R0, -R5, RZ ;  /* 0x8000000500008210 */ /* 0x000fe40007ffe0ff */
[----:B------:R-:W-:Y:S02]  /*2a70*/  ISETP.NE.AND P0, PT, R6, RZ, PT ;  /* 0x000000ff0600720c */ /* 0x000fe40003f05270 */
[----:B------:R-:W-:-:S13]  /*2a80*/  ISETP.GT.U32.AND P2, PT, R5, R0, PT ;  /* 0x000000000500720c */ /* 0x000fda0003f44070 */
[----:B------:R-:W-:-:S04]  /*2a90*/  @!P2 IMAD.IADD R0, R0, 0x1, -R5 ;  /* 0x000000010000a824 */ /* 0x000fc800078e0a05 */
[----:B------:R-:W-:Y:S01]  /*2aa0*/  @!P1 IMAD.MOV R0, RZ, RZ, -R0 ;  /* 0x000000ffff009224 */ /* 0x000fe200078e0a00 */
[----:B------:R-:W-:-:S04]  /*2ab0*/  @!P0 LOP3.LUT R0, RZ, R6, RZ, 0x33, !PT ;  /* 0x00000006ff008212 */ /* 0x000fc800078e33ff */
[----:B------:R-:W-:-:S07]  /*2ac0*/  MOV R5, R0 ;  /* 0x0000000000057202 */ /* 0x000fce0000000f00 */
.L_x_31:
[----:B------:R-:W-:-:S13]  /*2ad0*/  ISETP.GE.AND P0, PT, R14, UR5, PT ;  /* 0x000000050e007c0c */ /* 0x000fda000bf06270 */
[----:B------:R-:W-:Y:S05]  /*2ae0*/  @!P0 BRA `(.L_x_32) ;  /* 0xffffffec00388947 */ /* 0x000fea000383ffff */
[----:B------:R-:W-:-:S12]  /*2af0*/  UIADD3 UR35, UPT, UPT, UR35, 0x1, URZ ;  /* 0x0000000123237890 */ /* 0x000fd8000fffe0ff */
.L_x_21:
[----:B------:R-:W0:Y:S01]  /*2b00*/  S2UR UR8, SR_CgaCtaId ;  /* 0x00000000000879c3 */ /* 0x000e220000008800 */
[----:B------:R-:W-:Y:S02]  /*2b10*/  UISETP.NE.AND UP0, UPT, UR16, 0x3, UPT ;  /* 0x000000031000788c */ /* 0x000fe4000bf05270 */
[----:B------:R-:W-:Y:S01]  /*2b20*/  UIADD3 UR9, UPT, UPT, UR16, 0x2, URZ ;  /* 0x0000000210097890 */ /* 0x000fe2000fffe0ff */
[----:B------:R-:W-:-:S03]  /*2b30*/  UMOV UR10, 0x400 ;  /* 0x00000400000a7882 */ /* 0x000fc60000000000 */
[----:B------:R-:W-:-:S04]  /*2b40*/  USEL UR9, UR9, 0x1, UP0 ;  /* 0x0000000109097887 */ /* 0x000fc80008000000 */
[----:B------:R-:W-:Y:S02]  /*2b50*/  UISETP.NE.AND UP0, UPT, UR9, 0x4, UPT ;  /* 0x000000040900788c */ /* 0x000fe4000bf05270 */
[----:B------:R-:W-:Y:S02]  /*2b60*/  UIADD3 UR9, UPT, UPT, UR9, 0x1, URZ ;  /* 0x0000000109097890 */ /* 0x000fe4000fffe0ff */
[----:B------:R-:W-:Y:S02]  /*2b70*/  UISETP.EQ.XOR UP1, UPT, UR16, 0x3, !UP0 ;  /* 0x000000031000788c */ /* 0x000fe4000c722a70 */
[----:B------:R-:W-:-:S04]  /*2b80*/  USEL UR9, UR9, 0x1, UP0 ;  /* 0x0000000109097887 */ /* 0x000fc80008000000 */
[----:B------:R-:W-:Y:S01]  /*2b90*/  UISETP.EQ.XOR UP0, UPT, UR9, 0x4, UP1 ;  /* 0x000000040900788c */ /* 0x000fe20008f02a70 */
[----:B0-----:R-:W-:-:S03]  /*2ba0*/  IMAD.U32 R0, RZ, RZ, UR8 ;  /* 0x00000008ff007e24 */ /* 0x001fc6000f8e00ff */
[----:B------:R-:W-:Y:S02]  /*2bb0*/  USEL UR8, URZ, 0x1, !UP0 ;  /* 0x00000001ff087887 */ /* 0x000fe4000c000000 */
[----:B------:R-:W-:Y:S01]  /*2bc0*/  UISETP.NE.AND UP0, UPT, UR9, 0x4, UPT ;  /* 0x000000040900788c */ /* 0x000fe2000bf05270 */
[----:B------:R-:W-:Y:S01]  /*2bd0*/  R2UR UR14, R0 ;  /* 0x00000000000e72ca */ /* 0x000fe200000e0000 */
[----:B------:R-:W-:-:S12]  /*2be0*/  ULOP3.LUT UR8, UR37, UR8, URZ, 0x3c, !UPT ;  /* 0x0000000825087292 */ /* 0x000fd8000f8e3cff */
[----:B------:R-:W-:Y:S02]  /*2bf0*/  ULEA UR14, UR14, UR10, 0x18 ;  /* 0x0000000a0e0e7291 */ /* 0x000fe4000f8ec0ff */
[----:B------:R-:W-:Y:S02]  /*2c00*/  USEL UR10, UR9, URZ, UP0 ;  /* 0x000000ff090a7287 */ /* 0x000fe40008000000 */
[----:B------:R-:W-:Y:S02]  /*2c10*/  USHF.L.U32 UR9, UR8, 0x1f, URZ ;  /* 0x0000001f08097899 */ /* 0x000fe400080006ff */
[----:B------:R-:W-:Y:S02]  /*2c20*/  ULEA UR8, UR10, UR14, 0x3 ;  /* 0x0000000e0a087291 */ /* 0x000fe4000f8e18ff */
[----:B------:R-:W-:Y:S02]  /*2c30*/  UISETP.NE.AND UP0, UPT, UR35, 0x2, UPT ;  /* 0x000000022300788c */ /* 0x000fe4000bf05270 */
[----:B------:R-:W-:-:S02]  /*2c40*/  IMAD.U32 R6, RZ, RZ, UR9 ;  /* 0x00000009ff067e24 */ /* 0x000fc4000f8e00ff */
[----:B------:R-:W-:Y:S02]  /*2c50*/  USEL UR10, URZ, 0x1, UP0 ;  /* 0x00000001ff0a7887 */ /* 0x000fe40008000000 */
[----:B------:R-:W-:Y:S01]  /*2c60*/  USEL UR35, UR35, URZ, UP0 ;  /* 0x000000ff23237287 */ /* 0x000fe20008000000 */
[----:B------:R-:W0:Y:S01]  /*2c70*/  SYNCS.PHASECHK.TRANS64.TRYWAIT P0, [UR8+0x40], R6 ;  /* 0x00004006ff0075a7 */ /* 0x000e220008001108 */
[----:B------:R-:W-:Y:S02]  /*2c80*/  ULOP3.LUT UR10, UR38, UR10, URZ, 0x3c, !UPT ;  /* 0x0000000a260a7292 */ /* 0x000fe4000f8e3cff */
[----:B------:R-:W-:Y:S02]  /*2c90*/  UISETP.NE.AND UP0, UPT, UR39, URZ, UPT ;  /* 0x000000ff2700728c */ /* 0x000fe4000bf05270 */
[----:B------:R-:W-:Y:S01]  /*2ca0*/  USHF.L.U32 UR10, UR10, 0x1f, URZ ;  /* 0x0000001f0a0a7899 */ /* 0x000fe200080006ff */
[----:B------:R-:W-:-:S04]  /*2cb0*/  MOV R8, UR35 ;  /* 0x0000002300087c02 */ /* 0x000fc80008000f00 */
[----:B------:R-:W-:Y:S01]  /*2cc0*/  LEA R8, R8, UR14, 0x3 ;  /* 0x0000000e08087c11 */ /* 0x000fe2000f8e18ff */
[----:B------:R-:W-:Y:S01]  /*2cd0*/  IMAD.U32 R3, RZ, RZ, UR10 ;  /* 0x0000000aff037e24 */ /* 0x000fe2000f8e00ff */
[----:B0-----:R-:W-:Y:S06]  /*2ce0*/  @!P0 BRA `(.L_x_33) ;  /* 0x0000004c00b08947 */ /* 0x001fec0003800000 */
.L_x_113:
[----:B------:R-:W-:Y:S05]  /*2cf0*/  BRA.U UP0, `(.L_x_34) ;  /* 0x00000001000c7547 */ /* 0x000fea000b800000 */
[----:B------:R-:W-:-:S13]  /*2d00*/  ELECT P0, URZ, PT ;  /* 0x0000000000ff782f */ /* 0x000fda0003800000 */
[----:B0-----:R-:W-:-:S04]  /*2d10*/  @P0 MOV R6, 0x8000 ;  /* 0x0000800000060802 */ /* 0x001fc80000000f00 */
[----:B------:R1:W-:Y:S03]  /*2d20*/  @P0 SYNCS.ARRIVE.TRANS64 RZ, [UR8+0x20], R6 ;  /* 0x00002006ffff09a7 */ /* 0x0003e60008000008 */
.L_x_34:
[----:B------:R-:W2:Y:S01]  /*2d30*/  SYNCS.PHASECHK.TRANS64.TRYWAIT P0, [R8+URZ+0x10], R3 ;  /* 0x00001003080075a7 */ /* 0x000ea200080011ff */
[----:B------:R-:W-:Y:S01]  /*2d40*/  PLOP3.LUT P1, PT, PT, PT, PT, 0x8, 0x80 ;  /* 0x000000000080781c */ /* 0x000fe20003f2e170 */
[----:B--2---:R-:W-:-:S12]  /*2d50*/  @!P0 BRA `(.L_x_35) ;  /* 0x0000004c00bc8947 */ /* 0x004fd80003800000 */
.L_x_115:
[----:B------:R-:W-:Y:S05]  /*2d60*/  BRA.U UP0, `(.L_x_20) ;  /* 0x0000000100187547 */ /* 0x000fea000b800000 */
[----:B------:R-:W-:Y:S01]  /*2d70*/  ELECT P0, URZ, PT ;  /* 0x0000000000ff782f */ /* 0x000fe20003800000 */
[----:B------:R-:W-:-:S12]  /*2d80*/  BSSY.RECONVERGENT B0, `(.L_x_20) ;  /* 0x0000004000007945 */ /* 0x000fd80003800200 */
[----:B------:R-:W-:Y:S05]  /*2d90*/  @!P0 BRA `(.L_x_36) ;  /* 0x0000000000088947 */ /* 0x000fea0003800000 */
[----:B------:R-:W-:-:S04]  /*2da0*/  HFMA2 R3, -RZ, RZ, 5.9604644775390625e-08, 0 ;  /* 0x00010000ff037431 */ /* 0x000fc800000001ff */
[----:B------:R2:W-:Y:S03]  /*2db0*/  SYNCS.ARRIVE.TRANS64 RZ, [R8+URZ], R3 ;  /* 0x0000000308ff79a7 */ /* 0x0005e600080000ff */
.L_x_36:
[----:B------:R-:W-:Y:S05]  /*2dc0*/  BSYNC.RECONVERGENT B0 ;  /* 0x0000000000007941 */ /* 0x000fea0003800200 */
.L_x_20:
[----:B------:R-:W-:-:S09]  /*2dd0*/  UISETP.NE.AND UP0, UPT, UR25, 0x8, UPT ;  /* 0x000000081900788c */ /* 0x000fd2000bf05270 */
[----:B------:R-:W-:Y:S05]  /*2de0*/  BRA.U UP0, `(.L_x_37) ;  /* 0x0000001d00bc7547 */ /* 0x000fea000b800000 */
[----:B------:R-:W-:-:S08]  /*2df0*/  NOP ;  /* 0x0000000000007918 */ /* 0x000fd00000000000 */
[----:B------:R-:W3:-:S00]  /*2e00*/  USETMAXREG.DEALLOC.CTAPOOL 0x20 ;  /* 0x00000020000079c8 */ /* 0x000ec000080e0500 */
[----:B---3--:R-:W-:Y:S01]  /*2e10*/  HFMA2 R24, -RZ, RZ, 0, 5.9604644775390625e-08 ;  /* 0x00000001ff187431 */ /* 0x008fe200000001ff */
[----:B--2---:R-:W-:Y:S02]  /*2e20*/  MOV R3, 0x1 ;  /* 0x0000000100037802 */ /* 0x004fe40000000f00 */
[----:B------:R-:W-:Y:S01]  /*2e30*/  MOV R23, 0x1 ;  /* 0x0000000100177802 */ /* 0x000fe20000000f00 */
[----:B------:R-:W-:Y:S06]  /*2e40*/  @!P1 BRA `(.L_x_38) ;  /* 0x0000001c004c9947 */ /* 0x000fec0003800000 */
[C---:B------:R-:W-:Y:S01]  /*2e50*/  LEA.HI R3, R0.reuse, R0, RZ, 0x1 ;  /* 0x0000000000037211 */ /* 0x040fe200078f08ff */
[----:B------:R-:W2:Y:S01]  /*2e60*/  S2UR UR19, SR_CgaCtaId ;  /* 0x00000000001379c3 */ /* 0x000ea20000008800 */
[----:B------:R-:W-:Y:S01]  /*2e70*/  R2UR UR24, R0 ;  /* 0x00000000001872ca */ /* 0x000fe200000e0000 */
[----:B------:R-:W-:Y:S01]  /*2e80*/  UISETP.NE.AND UP1, UPT, UR29, URZ, UPT ;  /* 0x000000ff1d00728c */ /* 0x000fe2000bf25270 */
[----:B------:R-:W-:Y:S01]  /*2e90*/  R2UR UR10, R3 ;  /* 0x00000000030a72ca */ /* 0x000fe200000e0000 */
[----:B------:R-:W-:Y:S01]  /*2ea0*/  UISETP.NE.AND UP0, UPT, UR28, URZ, UPT ;  /* 0x000000ff1c00728c */ /* 0x000fe2000bf05270 */
[----:B------:R-:W-:Y:S01]  /*2eb0*/  BSSY B2, `(.L_x_39) ;  /* 0x000019b000027945 */ /* 0x000fe20003800000 */
[----:B------:R-:W-:Y:S01]  /*2ec0*/  UMOV UR33, 0x10212490 ;  /* 0x1021249000217882 */ /* 0x000fe20000000000 */
[----:B------:R-:W-:Y:S01]  /*2ed0*/  USEL UR9, URZ, 0x4000, UP1 ;  /* 0x00004000ff097887 */ /* 0x000fe20008800000 */
[----:B------:R-:W3:Y:S01]  /*2ee0*/  S2UR UR17, SR_CgaCtaId ;  /* 0x00000000001179c3 */ /* 0x000ee20000008800 */
[----:B------:R-:W-:Y:S01]  /*2ef0*/  USEL UR33, UR33, 0x10210490, !UP0 ;  /* 0x1021049021217887 */ /* 0x000fe2000c000000 */
[----:B------:R-:W-:Y:S01]  /*2f00*/  IMAD.MOV.U32 R22, RZ, RZ, RZ ;  /* 0x000000ffff167224 */ /* 0x000fe200078e00ff */
[----:B------:R-:W-:Y:S01]  /*2f10*/  UIADD3 UR30, UPT, UPT, UR14, 0x18f, URZ ;  /* 0x0000018f0e1e7890 */ /* 0x000fe2000fffe0ff */
[----:B------:R-:W-:Y:S01]  /*2f20*/  IMAD.MOV.U32 R23, RZ, RZ, 0x1 ;  /* 0x00000001ff177424 */ /* 0x000fe200078e00ff */
[----:B------:R-:W-:Y:S01]  /*2f30*/  UIADD3 UR31, UPT, UPT, UR4, 0x10000, URZ ;  /* 0x00010000041f7890 */ /* 0x000fe2000fffe0ff */
[----:B------:R-:W-:Y:S01]  /*2f40*/  MOV R14, RZ ;  /* 0x000000ff000e7202 */ /* 0x000fe20000000f00 */
[----:B------:R-:W-:Y:S01]  /*2f50*/  UIADD3 UR33, UPT, UPT, UR9, UR33, URZ ;  /* 0x0000002109217290 */ /* 0x000fe2000fffe0ff */
[----:B------:R-:W4:Y:S01]  /*2f60*/  S2UR UR16, SR_CgaCtaId ;  /* 0x00000000001079c3 */ /* 0x000f220000008800 */
[----:B------:R-:W-:Y:S01]  /*2f70*/  ULOP3.LUT UR10, UR10, 0xfffffffe, URZ, 0xc0, !UPT ;  /* 0xfffffffe0a0a7892 */ /* 0x000fe2000f8ec0ff */
[----:B------:R-:W-:Y:S01]  /*2f80*/  CS2R R20, SRZ ;  /* 0x0000000000147805 */ /* 0x000fe2000001ff00 */
[----:B------:R-:W-:Y:S01]  /*2f90*/  UISETP.NE.AND UP3, UPT, UR27, URZ, UPT ;  /* 0x000000ff1b00728c */ /* 0x000fe2000bf65270 */
[----:B------:R-:W-:Y:S01]  /*2fa0*/  IMAD.MOV.U32 R4, RZ, RZ, RZ ;  /* 0x000000ffff047224 */ /* 0x000fe200078e00ff */
[----:B------:R-:W-:Y:S01]  /*2fb0*/  UIADD3 UR24, UPT, UPT, -UR10, UR24, URZ ;  /* 0x000000180a187290 */ /* 0x000fe2000fffe1ff */
[----:B------:R-:W-:Y:S01]  /*2fc0*/  MOV R24, 0x1 ;  /* 0x0000000100187802 */ /* 0x000fe20000000f00 */
[----:B------:R-:W-:Y:S01]  /*2fd0*/  UISETP.NE.AND UP2, UPT, UR26, URZ, UPT ;  /* 0x000000ff1a00728c */ /* 0x000fe2000bf45270 */
[----:B------:R-:W-:Y:S01]  /*2fe0*/  IMAD.MOV.U32 R3, RZ, RZ, RZ ;  /* 0x000000ffff037224 */ /* 0x000fe200078e00ff */
[----:B------:R-:W-:Y:S01]  /*2ff0*/  UIADD3 UR34, UPT, UPT, UR4, 0x20000, URZ ;  /* 0x0002000004227890 */ /* 0x000fe2000fffe0ff */
[----:B------:R-:W-:Y:S01]  /*3000*/  MOV R19, RZ ;  /* 0x000000ff00137202 */ /* 0x000fe20000000f00 */
[----:B------:R-:W-:-:S02]  /*3010*/  USHF.R.U32.HI UR30, URZ, 0x4, UR30 ;  /* 0x00000004ff1e7899 */ /* 0x000fc4000801161e */
[----:B------:R-:W-:Y:S02]  /*3020*/  USHF.R.U32.HI UR31, URZ, 0x4, UR31 ;  /* 0x00000004ff1f7899 */ /* 0x000fe4000801161f */
[----:B------:R-:W-:Y:S01]  /*3030*/  ULOP3.LUT UR9, UR24, 0x1, URZ, 0x3c, !UPT ;  /* 0x0000000118097892 */ /* 0x000fe2000f8e3cff */
[----:B------:R-:W-:Y:S01]  /*3040*/  UMOV UR8, 0x1 ;  /* 0x0000000100087882 */ /* 0x000fe20000000000 */
[----:B------:R-:W-:Y:S01]  /*3050*/  UMOV UR35, 0x10202490 ;  /* 0x1020249000237882 */ /* 0x000fe20000000000 */
[----:B------:R-:W-:Y:S02]  /*3060*/  USHF.L.U32 UR32, UR8, UR24, URZ ;  /* 0x0000001808207299 */ /* 0x000fe400080006ff */
[----:B------:R-:W-:Y:S02]  /*3070*/  UIMAD UR21, UR15, UR7, URZ ;  /* 0x000000070f1572a4 */ /* 0x000fe4000f8e02ff */
[----:B------:R-:W-:Y:S02]  /*3080*/  USEL UR11, URZ, 0x4000, UP3 ;  /* 0x00004000ff0b7887 */ /* 0x000fe40009800000 */
[----:B------:R-:W-:-:S02]  /*3090*/  USHF.R.U32.HI UR34, URZ, 0x4, UR34 ;  /* 0x00000004ff227899 */ /* 0x000fc40008011622 */
[----:B------:R-:W-:Y:S02]  /*30a0*/  USEL UR35, UR35, 0x10200490, !UP2 ;  /* 0x1020049023237887 */ /* 0x000fe4000d000000 */
[----:B------:R-:W-:Y:S02]  /*30b0*/  ULOP3.LUT UR30, UR30, 0x3fd8, URZ, 0xc0, !UPT ;  /* 0x00003fd81e1e7892 */ /* 0x000fe4000f8ec0ff */
[----:B------:R-:W-:Y:S02]  /*30c0*/  ULOP3.LUT UR31, UR31, 0x3fd8, URZ, 0xc0, !UPT ;  /* 0x00003fd81f1f7892 */ /* 0x000fe4000f8ec0ff */
[----:B------:R-:W-:Y:S01]  /*30d0*/  USHF.L.U32 UR8, UR8, UR9, URZ ;  /* 0x0000000908087299 */ /* 0x000fe200080006ff */
[----:B------:R-:W-:Y:S01]  /*30e0*/  UMOV UR20, 0x400 ;  /* 0x0000040000147882 */ /* 0x000fe20000000000 */
[----:B------:R-:W-:Y:S02]  /*30f0*/  UISETP.NE.AND UP1, UPT, UR22, URZ, UPT ;  /* 0x000000ff1600728c */ /* 0x000fe4000bf25270 */
[----:B------:R-:W-:-:S02]  /*3100*/  UIMAD UR21, UR21, UR6, URZ ;  /* 0x00000006151572a4 */ /* 0x000fc4000f8e02ff */
[----:B--2---:R-:W-:Y:S02]  /*3110*/  ULEA UR18, UR19, UR20, 0x18 ;  /* 0x0000001413127291 */ /* 0x004fe4000f8ec0ff */
[----:B------:R-:W-:Y:S02]  /*3120*/  ULOP3.LUT UR34, UR34, 0x3fd8, URZ, 0xc0, !UPT ;  /* 0x00003fd822227892 */ /* 0x000fe4000f8ec0ff */
[----:B------:R-:W-:Y:S02]  /*3130*/  UIADD3 UR35, UPT, UPT, UR11, UR35, URZ ;  /* 0x000000230b237290 */ /* 0x000fe4000fffe0ff */
[----:B------:R-:W-:Y:S02]  /*3140*/  ULOP3.LUT UR30, UR30, 0x10000, URZ, 0xfc, !UPT ;  /* 0x000100001e1e7892 */ /* 0x000fe4000f8efcff */
[----:B------:R-:W-:Y:S02]  /*3150*/  ULOP3.LUT UR31, UR31, 0x10000, URZ, 0xfc, !UPT ;  /* 0x000100001f1f7892 */ /* 0x000fe4000f8efcff */
[----:B---34-:R-:W-:-:S12]  /*3160*/  ULOP3.LUT UR32, UR8, UR32, URZ, 0xfc, !UPT ;  /* 0x0000002008207292 */ /* 0x018fd8000f8efcff */
.L_x_58:
[----:B------:R-:W-:-:S09]  /*3170*/  UISETP.NE.AND UP0, UPT, UR24, URZ, UPT ;  /* 0x000000ff1800728c */ /* 0x000fd2000bf05270 */
[----:B--23--:R-:W-:Y:S05]  /*3180*/  BRA.U UP0, `(.L_x_40) ;  /* 0x0000001100dc7547 */ /* 0x00cfea000b800000 */
[----:B------:R-:W-:Y:S01]  /*3190*/  MOV R0, UR18 ;  /* 0x0000001200007c02 */ /* 0x000fe20008000f00 */
[----:B------:R-:W-:Y:S01]  /*31a0*/  BSSY B0, `(.L_x_41) ;  /* 0x0000005000007945 */ /* 0x000fe20003800000 */
[----:B01----:R-:W-:Y:S02]  /*31b0*/  SHF.L.U32 R6, R24, 0x1f, RZ ;  /* 0x0000001f18067819 */ /* 0x003fe400000006ff */
[----:B------:R-:W-:-:S04]  /*31c0*/  LEA R5, R3, R0, 0x3 ;  /* 0x0000000003057211 */ /* 0x000fc800078e18ff */
[----:B------:R-:W0:Y:S02]  /*31d0*/  SYNCS.PHASECHK.TRANS64.TRYWAIT P0, [R5+URZ+0x70], R6 ;  /* 0x00007006050075a7 */ /* 0x000e2400080011ff */
[----:B0-----:R-:W-:Y:S05]  /*31e0*/  @!P0 BRA `(.L_x_42) ;  /* 0x0000004800b88947 */ /* 0x001fea0003800000 */
.L_x_117:
[----:B------:R-:W-:Y:S05]  /*31f0*/  BSYNC B0 ;  /* 0x0000000000007941 */ /* 0x000fea0003800000 */
.L_x_41:
[----:B------:R-:W-:Y:S01]  /*3200*/  HFMA2 R12, -RZ, RZ, 0, 0 ;  /* 0x00000000ff0c7431 */ /* 0x000fe200000001ff */
[----:B------:R-:W-:Y:S01]  /*3210*/  BSSY B1, `(.L_x_43) ;  /* 0x0000098000017945 */ /* 0x000fe20003800000 */
[C---:B------:R-:W-:Y:S01]  /*3220*/  VIADD R16, R3.reuse, 0x1 ;  /* 0x0000000103107836 */ /* 0x040fe20000000000 */
[----:B------:R-:W-:Y:S01]  /*3230*/  PLOP3.LUT P4, PT, PT, PT, PT, 0x8, 0x80 ;  /* 0x000000000080781c */ /* 0x000fe20003f8e170 */
[----:B------:R-:W-:Y:S01]  /*3240*/  IMAD.SHL.U32 R3, R3, 0x80, RZ ;  /* 0x0000008003037824 */ /* 0x000fe200078e00ff */
[----:B------:R-:W-:Y:S01]  /*3250*/  PLOP3.LUT P3, PT, PT, PT, PT, 0x80, 0x8 ;  /* 0x000000000008781c */ /* 0x000fe20003f6f070 */
[----:B0-----:R-:W-:Y:S02]  /*3260*/  IMAD.MOV.U32 R7, RZ, RZ, R19 ;  /* 0x000000ffff077224 */ /* 0x001fe400078e0013 */
.L_x_48:
[----:B------:R-:W-:Y:S01]  /*3270*/  IMAD R8, R19, 0x8, R0 ;  /* 0x0000000813087824 */ /* 0x000fe200078e0200 */
[----:B------:R-:W-:Y:S01]  /*3280*/  BSSY B0, `(.L_x_44) ;  /* 0x0000006000007945 */ /* 0x000fe20003800000 */
[----:B------:R-:W-:Y:S01]  /*3290*/  IMAD.U32 R11, R20, -0x80000000, RZ ;  /* 0x80000000140b7824 */ /* 0x000fe200078e00ff */
[----:B------:R-:W-:Y:S02]  /*32a0*/  LEA R6, R4, R0, 0x3 ;  /* 0x0000000004067211 */ /* 0x000fe400078e18ff */
[----:B------:R-:W-:Y:S01]  /*32b0*/  SHF.L.U32 R9, R21, 0x1f, RZ ;  /* 0x0000001f15097819 */ /* 0x000fe200000006ff */
[----:B------:R-:W0:Y:S02]  /*32c0*/  SYNCS.PHASECHK.TRANS64.TRYWAIT P0, [R8+URZ], R11 ;  /* 0x0000000b080075a7 */ /* 0x000e2400080011ff */
[----:B0-2---:R-:W-:Y:S05]  /*32d0*/  @!P0 BRA `(.L_x_45) ;  /* 0x0000004800948947 */ /* 0x005fea0003800000 */
.L_x_119:
[----:B------:R-:W-:Y:S05]  /*32e0*/  BSYNC B0 ;  /* 0x0000000000007941 */ /* 0x000fea0003800000 */
.L_x_44:
[----:B------:R-:W1:Y:S01]  /*32f0*/  SYNCS.PHASECHK.TRANS64.TRYWAIT P0, [R6+URZ+0x20], R9 ;  /* 0x00002009060075a7 */ /* 0x000e6200080011ff */
[----:B------:R-:W-:Y:S04]  /*3300*/  BSSY B0, `(.L_x_46) ;  /* 0x0000002000007945 */ /* 0x000fe80003800000 */
[----:B-1----:R-:W-:Y:S05]  /*3310*/  @!P0 BRA `(.L_x_47) ;  /* 0x00000048009c8947 */ /* 0x002fea0003800000 */
.L_x_121:
[----:B------:R-:W-:Y:S05]  /*3320*/  BSYNC B0 ;  /* 0x0000000000007941 */ /* 0x000fea0003800000 */
.L_x_46:
[----:B------:R-:W-:Y:S02]  /*3330*/  LEA R26, R4, UR31, 0xa ;  /* 0x0000001f041a7c11 */ /* 0x000fe4000f8e50ff */
[----:B------:R-:W-:Y:S11]  /*3340*/  ELECT P0, URZ, PT ;  /* 0x0000000000ff782f */ /* 0x000ff60003800000 */
[----:B------:R-:W-:Y:S02]  /*3350*/  @!UPT UIADD3 URZ, UPT, UPT, URZ, URZ, URZ ;  /* 0x000000fffffff290 */ /* 0x000fe4000fffe0ff */
[----:B------:R-:W-:Y:S01]  /*3360*/  @P0 R2UR.BROADCAST UR9, R3 ;  /* 0x00000000030902ca */ /* 0x000fe200008e0000 */
[----:B------:R-:W-:Y:S01]  /*3370*/  VIADD R12, R12, UR30 ;  /* 0x0000001e0c0c7c36 */ /* 0x000fe20008000000 */
[----:B------:R-:W-:Y:S01]  /*3380*/  @P0 R2UR.BROADCAST UR38, R26 ;  /* 0x000000001a2602ca */ /* 0x000fe200008e0000 */
[----:B------:R-:W-:Y:S01]  /*3390*/  UMOV UR40, URZ ;  /* 0x000000ff00287c82 */ /* 0x000fe20008000000 */
[----:B------:R-:W-:Y:S01]  /*33a0*/  PLOP3.LUT P2, PT, P3, PT, PT, 0x80, 0x8 ;  /* 0x000000000008781c */ /* 0x000fe20001f4f070 */
[----:B------:R-:W-:Y:S01]  /*33b0*/  UMOV UR41, UR35 ;  /* 0x0000002300297c82 */ /* 0x000fe20008000000 */
[----:B------:R-:W-:Y:S01]  /*33c0*/  @P0 R2UR.BROADCAST UR36, R12 ;  /* 0x000000000c2402ca */ /* 0x000fe200008e0000 */
[----:B------:R-:W-:Y:S01]  /*33d0*/  VIADD R4, R4, 0x1 ;  /* 0x0000000104047836 */ /* 0x000fe20000000000 */
[----:B------:R-:W-:Y:S01]  /*33e0*/  PLOP3.LUT P3, PT, PT, PT, PT, 0x8, 0x80 ;  /* 0x000000000080781c */ /* 0x000fe20003f6e170 */
[----:B------:R-:W-:Y:S02]  /*33f0*/  VIADD R19, R19, 0x1 ;  /* 0x0000000113137836 */ /* 0x000fe40000000000 */
[----:B------:R-:W-:Y:S01]  /*3400*/  @P0 IMAD.MOV.U32 R27, RZ, RZ, 0x40004040 ;  /* 0x40004040ff1b0424 */ /* 0x000fe200078e00ff */
[----:B------:R-:W-:Y:S02]  /*3410*/  @P0 VOTEU.ANY UP0, P4 ;  /* 0x0000000000ff0886 */ /* 0x000fe40002000100 */
[----:B------:R-:W-:Y:S01]  /*3420*/  ISETP.NE.AND P1, PT, R19, 0x2, PT ;  /* 0x000000021300780c */ /* 0x000fe20003f25270 */
[----:B------:R-:W-:Y:S01]  /*3430*/  @P0 IMAD.MOV.U32 R13, RZ, RZ, 0x40004040 ;  /* 0x40004040ff0d0424 */ /* 0x000fe200078e00ff */
[----:B------:R-:W-:Y:S02]  /*3440*/  PLOP3.LUT P4, PT, PT, PT, PT, 0x80, 0x8 ;  /* 0x000000000008781c */ /* 0x000fe40003f8f070 */
[----:B------:R-:W-:Y:S02]  /*3450*/  @P0 R2UR.BROADCAST UR39, R27 ;  /* 0x000000001b2702ca */ /* 0x000fe400008e0000 */
[----:B------:R-:W-:Y:S02]  /*3460*/  @P0 R2UR.BROADCAST UR37, R13 ;  /* 0x000000000d2502ca */ /* 0x000fe400008e0000 */
[----:B------:R-:W-:Y:S11]  /*3470*/  ELECT P0, URZ, PT ;  /* 0x0000000000ff782f */ /* 0x000ff60003800000 */
[----:B------:R-:W-:Y:S02]  /*3480*/  @!UPT UIADD3 URZ, UPT, UPT, URZ, URZ, URZ ;  /* 0x000000fffffff290 */ /* 0x000fe4000fffe0ff */
[----:B------:R-:W-:Y:S02]  /*3490*/  @P0 R2UR.BROADCAST UR8, R3 ;  /* 0x00000000030802ca */ /* 0x000fe400008e0000 */
[----:B------:R-:W-:Y:S01]  /*34a0*/  SEL R19, R19, RZ, P1 ;  /* 0x000000ff13137207 */ /* 0x000fe20000800000 */
[----:B------:R1:W-:Y:S01]  /*34b0*/  UTCHMMA.2CTA gdesc[UR36], gdesc[UR38], tmem[UR9], tmem[UR40], idesc[UR41], UP0 ;  /* 0x00ff2826240075ea */ /* 0x0003e20008200009 */
[----:B------:R-:W-:Y:S02]  /*34c0*/  @P0 VIADD R10, R26, 0x2 ;  /* 0x000000021a0a0836 */ /* 0x000fe40000000000 */
[----:B0-----:R-:W-:Y:S02]  /*34d0*/  @P0 VIADD R8, R12, 0x2 ;  /* 0x000000020c080836 */ /* 0x001fe40000000000 */
[----:B------:R-:W-:Y:S01]  /*34e0*/  @P0 IMAD.MOV.U32 R11, RZ, RZ, 0x40004040 ;  /* 0x40004040ff0b0424 */ /* 0x000fe200078e00ff */
[----:B------:R-:W-:Y:S01]  /*34f0*/  @P0 R2UR.BROADCAST UR12, R10 ;  /* 0x000000000a0c02ca */ /* 0x000fe200008e0000 */
[----:B------:R-:W-:Y:S01]  /*3500*/  @P0 IMAD.MOV.U32 R9, RZ, RZ, 0x40004040 ;  /* 0x40004040ff090424 */ /* 0x000fe200078e00ff */
[----:B------:R-:W-:Y:S02]  /*3510*/  @P0 R2UR.BROADCAST UR10, R8 ;  /* 0x00000000080a02ca */ /* 0x000fe400008e0000 */
[----:B------:R-:W-:Y:S02]  /*3520*/  @P0 R2UR.BROADCAST UR13, R11 ;  /* 0x000000000b0d02ca */ /* 0x000fe400008e0000 */
[----:B------:R-:W-:Y:S02]  /*3530*/  @P0 R2UR.BROADCAST UR11, R9 ;  /* 0x00000000090b02ca */ /* 0x000fe400008e0000 */
[----:B------:R-:W-:Y:S11]  /*3540*/  ELECT P0, URZ, PT ;  /* 0x0000000000ff782f */ /* 0x000ff60003800000 */
[----:B------:R-:W-:Y:S02]  /*3550*/  @!UPT UIADD3 URZ, UPT, UPT, URZ, URZ, URZ ;  /* 0x000000fffffff290 */ /* 0x000fe4000fffe0ff */
[----:B-1----:R-:W-:Y:S01]  /*3560*/  @P0 R2UR.BROADCAST UR9, R3 ;  /* 0x00000000030902ca */ /* 0x002fe200008e0000 */
[----:B------:R0:W-:Y:S01]  /*3570*/  UTCHMMA.2CTA gdesc[UR10], gdesc[UR12], tmem[UR8], tmem[UR40], idesc[UR41], UPT ;  /* 0x00ff280c0a0075ea */ /* 0x0001e2000ba00008 */
[----:B------:R-:W-:Y:S02]  /*3580*/  @P0 VIADD R10, R26, 0x4 ;  /* 0x000000041a0a0836 */ /* 0x000fe40000000000 */
[----:B------:R-:W-:Y:S02]  /*3590*/  @P0 VIADD R8, R12, 0x4 ;  /* 0x000000040c080836 */ /* 0x000fe40000000000 */
        /* <DEDUP_REMOVED lines=8> */
[----:B0-----:R-:W-:Y:S01]  /*3620*/  @P0 R2UR.BROADCAST UR8, R3 ;  /* 0x00000000030802ca */ /* 0x001fe200008e0000 */
        /* <DEDUP_REMOVED lines=36> */
[----:B------:R-:W-:Y:S01]  /*3870*/  @P0 VIADD R10, R26, 0x204 ;  /* 0x000002041a0a0836 */ /* 0x000fe20000000000 */
[----:B------:R0:W-:Y:S01]  /*3880*/  UTCHMMA.2CTA gdesc[UR10], gdesc[UR12], tmem[UR8], tmem[UR40], idesc[UR41], UPT ;  /* 0x00ff280c0a0075ea */ /* 0x0001e2000ba00008 */
[----:B------:R-:W-:Y:S02]  /*3890*/  @P0 VIADD R8, R12, 0x404 ;  /* 0x000004040c080836 */ /* 0x000fe40000000000 */
[----:B------:R-:W-:Y:S01]  /*38a0*/  @P0 IMAD.MOV.U32 R11, RZ, RZ, 0x40004040 ;  /* 0x40004040ff0b0424 */ /* 0x000fe200078e00ff */
[----:B------:R-:W-:Y:S01]  /*38b0*/  @P0 R2UR.BROADCAST UR38, R10 ;  /* 0x000000000a2602ca */ /* 0x000fe200008e0000 */
[----:B------:R-:W-:Y:S01]  /*38c0*/  @P0 IMAD.MOV.U32 R9, RZ, RZ, 0x40004040 ;  /* 0x40004040ff090424 */ /* 0x000fe200078e00ff */
[----:B------:R-:W-:Y:S01]  /*38d0*/  @P0 R2UR.BROADCAST UR36, R8 ;  /* 0x00000000082402ca */ /* 0x000fe200008e0000 */
[----:B------:R-:W-:Y:S01]  /*38e0*/  VIADD R26, R26, 0x206 ;  /* 0x000002061a1a7836 */ /* 0x000fe20000000000 */
[----:B------:R-:W-:Y:S01]  /*38f0*/  @P0 R2UR.BROADCAST UR39, R11 ;  /* 0x000000000b2702ca */ /* 0x000fe200008e0000 */
[----:B------:R-:W-:Y:S01]  /*3900*/  VIADD R12, R12, 0x406 ;  /* 0x000004060c0c7836 */ /* 0x000fe20000000000 */
[----:B------:R-:W-:Y:S02]  /*3910*/  @P0 R2UR.BROADCAST UR37, R9 ;  /* 0x00000000092502ca */ /* 0x000fe400008e0000 */
[----:B------:R-:W-:Y:S02]  /*3920*/  ELECT P0, URZ, PT ;  /* 0x0000000000ff782f */ /* 0x000fe40003800000 */
[----:B------:R-:W-:Y:S04]  /*3930*/  SEL R9, RZ, 0x1, P1 ;  /* 0x00000001ff097807 */ /* 0x000fe80000800000 */
[----:B------:R-:W-:Y:S05]  /*3940*/  LOP3.LUT R20, R20, R9, RZ, 0x3c, !PT ;  /* 0x0000000914147212 */ /* 0x000fea00078e3cff */
[----:B------:R1:W-:Y:S02]  /*3950*/  UTCHMMA.2CTA gdesc[UR36], gdesc[UR38], tmem[UR9], tmem[UR40], idesc[UR41], UPT ;  /* 0x00ff2826240075ea */ /* 0x0003e4000ba00009 */
[----:B------:R-:W-:Y:S01]  /*3960*/  @P0 IMAD.MOV.U32 R27, RZ, RZ, 0x40004040 ;  /* 0x40004040ff1b0424 */ /* 0x000fe200078e00ff */
[----:B0-----:R-:W-:Y:S01]  /*3970*/  @P0 R2UR.BROADCAST UR12, R26 ;  /* 0x000000001a0c02ca */ /* 0x001fe200008e0000 */
[----:B------:R-:W-:Y:S01]  /*3980*/  @P0 IMAD.MOV.U32 R13, RZ, RZ, 0x40004040 ;  /* 0x40004040ff0d0424 */ /* 0x000fe200078e00ff */
[----:B------:R-:W-:Y:S01]  /*3990*/  @P0 R2UR.BROADCAST UR10, R12 ;  /* 0x000000000c0a02ca */ /* 0x000fe200008e0000 */
[----:B------:R-:W-:Y:S01]  /*39a0*/  IMAD.MOV.U32 R12, RZ, RZ, 0x800 ;  /* 0x00000800ff0c7424 */ /* 0x000fe200078e00ff */
[----:B------:R-:W-:Y:S02]  /*39b0*/  @P0 R2UR.BROADCAST UR13, R27 ;  /* 0x000000001b0d02ca */ /* 0x000fe400008e0000 */
[----:B------:R-:W-:Y:S02]  /*39c0*/  @P0 R2UR.BROADCAST UR11, R13 ;  /* 0x000000000d0b02ca */ /* 0x000fe400008e0000 */
[----:B------:R-:W-:Y:S02]  /*39d0*/  @P0 R2UR.BROADCAST UR8, R3 ;  /* 0x00000000030802ca */ /* 0x000fe400008e0000 */
[----:B------:R-:W-:Y:S11]  /*39e0*/  ELECT P0, URZ, PT ;  /* 0x0000000000ff782f */ /* 0x000ff60003800000 */
[----:B------:R-:W-:Y:S02]  /*39f0*/  @!UPT UIADD3 URZ, UPT, UPT, URZ, URZ, URZ ;  /* 0x000000fffffff290 */ /* 0x000fe4000fffe0ff */
[----:B------:R-:W-:Y:S01]  /*3a00*/  @P0 VIADD R6, R6, 0x40 ;  /* 0x0000004006060836 */ /* 0x000fe20000000000 */
[----:B-1----:R-:W0:Y:S01]  /*3a10*/  S2UR UR38, SR_CgaCtaId ;  /* 0x00000000002679c3 */ /* 0x002e220000008800 */
[----:B------:R-:W-:Y:S01]  /*3a20*/  UMOV UR36, URZ ;  /* 0x000000ff00247c82 */ /* 0x000fe20008000000 */
[----:B------:R-:W-:Y:S01]  /*3a30*/  UMOV UR37, UR35 ;  /* 0x0000002300257c82 */ /* 0x000fe20008000000 */
[----:B------:R-:W-:Y:S01]  /*3a40*/  ULOP3.LUT UR41, UR32, 0xffff, URZ, 0xc0, !UPT ;  /* 0x0000ffff20297892 */ /* 0x000fe2000f8ec0ff */
[----:B------:R-:W-:Y:S02]  /*3a50*/  @P0 R2UR.BROADCAST UR40, R6 ;  /* 0x00000000062802ca */ /* 0x000fe400008e0000 */
[----:B------:R-:W-:Y:S01]  /*3a60*/  ELECT P0, URZ, PT ;  /* 0x0000000000ff782f */ /* 0x000fe20003800000 */
[----:B------:R1:W-:Y:S01]  /*3a70*/  UTCHMMA.2CTA gdesc[UR10], gdesc[UR12], tmem[UR8], tmem[UR36], idesc[UR37], UPT ;  /* 0x00ff240c0a0075ea */ /* 0x0003e2000ba00008 */
[----:B------:R-:W-:Y:S01]  /*3a80*/  UMOV UR39, 0x400 ;  /* 0x0000040000277882 */ /* 0x000fe20000000000 */
[----:B------:R-:W-:Y:S08]  /*3a90*/  ULOP3.LUT UR9, UR32, 0xffff, URZ, 0xc0, !UPT ;  /* 0x0000ffff20097892 */ /* 0x000ff0000f8ec0ff */
[----:B------:R2:W-:Y:S01]  /*3aa0*/  UTCBAR.2CTA.MULTICAST [UR40], URZ, UR41 ;  /* 0x000000ff280073e9 */ /* 0x0005e20008200829 */
[----:B0-----:R-:W-:Y:S06]  /*3ab0*/  ULEA UR38, UR38, UR39, 0x18 ;  /* 0x0000002726267291 */ /* 0x001fec000f8ec0ff */
[----:B------:R-:W-:Y:S04]  /*3ac0*/  @P0 IMAD.U32 R0, RZ, RZ, UR38 ;  /* 0x00000026ff000e24 */ /* 0x000fe8000f8e00ff */
[C---:B------:R-:W-:Y:S02]  /*3ad0*/  @P0 IMAD R6, R7.reuse, 0x8, R0 ;  /* 0x0000000807060824 */ /* 0x040fe400078e0200 */
[----:B------:R-:W-:Y:S02]  /*3ae0*/  VIADD R7, R7, 0x1 ;  /* 0x0000000107077836 */ /* 0x000fe40000000000 */
[----:B------:R-:W-:Y:S05]  /*3af0*/  @P0 VIADD R6, R6, 0x10 ;  /* 0x0000001006060836 */ /* 0x000fea0000000000 */
[----:B-1----:R-:W-:Y:S02]  /*3b00*/  @P0 R2UR.BROADCAST UR8, R6 ;  /* 0x00000000060802ca */ /* 0x002fe400008e0000 */
[C---:B------:R-:W-:Y:S04]  /*3b10*/  ISETP.NE.AND P0, PT, R4.reuse, 0x4, PT ;  /* 0x000000040400780c */ /* 0x040fe80003f05270 */
[----:B------:R-:W-:Y:S02]  /*3b20*/  SEL R6, RZ, 0x1, P0 ;  /* 0x00000001ff067807 */ /* 0x000fe40000000000 */
[----:B------:R-:W-:Y:S02]  /*3b30*/  SEL R4, R4, RZ, P0 ;  /* 0x000000ff04047207 */ /* 0x000fe40000000000 */
[----:B------:R-:W-:Y:S02]  /*3b40*/  ISETP.NE.AND P0, PT, R7, 0x2, PT ;  /* 0x000000020700780c */ /* 0x000fe40003f05270 */
[----:B------:R-:W-:Y:S01]  /*3b50*/  LOP3.LUT R21, R21, R6, RZ, 0x3c, !PT ;  /* 0x0000000615157212 */ /* 0x000fe200078e3cff */
[----:B------:R2:W-:Y:S01]  /*3b60*/  UTCBAR.2CTA.MULTICAST [UR8], URZ, UR9 ;  /* 0x000000ff080073e9 */ /* 0x0005e20008200809 */
[----:B------:R-:W-:Y:S01]  /*3b70*/  SEL R7, R7, RZ, P0 ;  /* 0x000000ff07077207 */ /* 0x000fe20000000000 */
[----:B------:R-:W-:Y:S08]  /*3b80*/  @P2 BRA `(.L_x_48) ;  /* 0xfffffff400b82947 */ /* 0x000ff0000383ffff */
[----:B--2---:R-:W-:Y:S05]  /*3b90*/  BSYNC B1 ;  /* 0x0000000000017941 */ /* 0x004fea0003800000 */
.L_x_43:
[----:B------:R-:W-:Y:S01]  /*3ba0*/  ELECT P0, URZ, PT ;  /* 0x0000000000ff782f */ /* 0x000fe20003800000 */
[----:B------:R-:W-:Y:S01]  /*3bb0*/  IMAD.U32 R0, RZ, RZ, UR17 ;  /* 0x00000011ff007e24 */ /* 0x000fe2000f8e00ff */
[----:B------:R-:W-:Y:S01]  /*3bc0*/  MOV R3, 0x400 ;  /* 0x0000040000037802 */ /* 0x000fe20000000f00 */
[----:B------:R-:W-:Y:S01]  /*3bd0*/  IMAD.U32 R6, R22, -0x80000000, RZ ;  /* 0x8000000016067824 */ /* 0x000fe200078e00ff */
[----:B------:R-:W-:Y:S01]  /*3be0*/  UMOV UR9, 0x3 ;  /* 0x0000000300097882 */ /* 0x000fe20000000000 */
[----:B------:R-:W-:Y:S01]  /*3bf0*/  BSSY B0, `(.L_x_49) ;  /* 0x0000008000007945 */ /* 0x000fe20003800000 */
[----:B------:R-:W-:-:S05]  /*3c00*/  LEA R3, R0, R3, 0x18 ;  /* 0x0000000300037211 */ /* 0x000fca00078ec0ff */
[----:B------:R-:W-:Y:S02]  /*3c10*/  IMAD R15, R14, 0x8, R3 ;  /* 0x000000080e0f7824 */ /* 0x000fe400078e0203 */
[----:B------:R-:W-:-:S05]  /*3c20*/  @P0 VIADD R5, R5, 0x60 ;  /* 0x0000006005050836 */ /* 0x000fca0000000000 */
[----:B------:R-:W-:-:S13]  /*3c30*/  @P0 R2UR.BROADCAST UR8, R5 ;  /* 0x00000000050802ca */ /* 0x000fda00008e0000 */
[----:B------:R0:W-:Y:S01]  /*3c40*/  UTCBAR.2CTA.MULTICAST [UR8], URZ, UR9 ;  /* 0x000000ff080073e9 */ /* 0x0001e20008200809 */
[----:B------:R-:W1:Y:S02]  /*3c50*/  SYNCS.PHASECHK.TRANS64.TRYWAIT P0, [R15+URZ+0x80], R6 ;  /* 0x000080060f0075a7 */ /* 0x000e6400080011ff */
[----:B01----:R-:W-:Y:S05]  /*3c60*/  @!P0 BRA `(.L_x_50) ;  /* 0x0000004000608947 */ /* 0x003fea0003800000 */
.L_x_123:
[----:B------:R-:W-:Y:S05]  /*3c70*/  BSYNC B0 ;  /* 0x0000000000007941 */ /* 0x000fea0003800000 */
.L_x_49:
[----:B------:R-:W-:Y:S01]  /*3c80*/  SHF.L.U32 R6, R23, 0x1f, RZ ;  /* 0x0000001f17067819 */ /* 0x000fe200000006ff */
[----:B------:R-:W-:Y:S03]  /*3c90*/  BSSY B0, `(.L_x_51) ;  /* 0x0000003000007945 */ /* 0x000fe60003800000 */
[----:B------:R-:W1:Y:S02]  /*3ca0*/  SYNCS.PHASECHK.TRANS64.TRYWAIT P0, [R3+URZ+0xd8], R6 ;  /* 0x0000d806030075a7 */ /* 0x000e6400080011ff */
[----:B-1----:R-:W-:Y:S05]  /*3cb0*/  @!P0 BRA `(.L_x_52) ;  /* 0x0000004000648947 */ /* 0x002fea0003800000 */
.L_x_125:
[----:B------:R-:W-:Y:S05]  /*3cc0*/  BSYNC B0 ;  /* 0x0000000000007941 */ /* 0x000fea0003800000 */
.L_x_51:
[C---:B------:R-:W-:Y:S02]  /*3cd0*/  IMAD.SHL.U32 R13, R14.reuse, 0x80, RZ ;  /* 0x000000800e0d7824 */ /* 0x040fe400078e00ff */
[----:B------:R-:W-:Y:S01]  /*3ce0*/  HFMA2 R18, -RZ, RZ, 0, 1.52587890625e-05 ;  /* 0x00000100ff127431 */ /* 0x000fe200000001ff */
[----:B------:R-:W-:Y:S01]  /*3cf0*/  BSSY B1, `(.L_x_53) ;  /* 0x0000069000017945 */ /* 0x000fe20003800000 */
[----:B------:R-:W-:Y:S01]  /*3d00*/  VIADD R14, R14, 0x1 ;  /* 0x000000010e0e7836 */ /* 0x000fe20000000000 */
[----:B------:R-:W-:Y:S01]  /*3d10*/  PLOP3.LUT P2, PT, PT, PT, PT, 0x80, 0x8 ;  /* 0x000000000008781c */ /* 0x000fe20003f4f070 */
[C---:B------:R-:W-:Y:S01]  /*3d20*/  VIADD R12, R13.reuse, 0x8 ;  /* 0x000000080d0c7836 */ /* 0x040fe20000000000 */
[C---:B------:R-:W-:Y:S01]  /*3d30*/  IADD3 R11, PT, PT, R13.reuse, 0x10, RZ ;  /* 0x000000100d0b7810 */ /* 0x040fe20007ffe0ff */
[C---:B------:R-:W-:Y:S01]  /*3d40*/  VIADD R10, R13.reuse, 0x18 ;  /* 0x000000180d0a7836 */ /* 0x040fe20000000000 */
[C---:B------:R-:W-:Y:S01]  /*3d50*/  IADD3 R9, PT, PT, R13.reuse, 0x20, RZ ;  /* 0x000000200d097810 */ /* 0x040fe20007ffe0ff */
[C---:B------:R-:W-:Y:S01]  /*3d60*/  VIADD R8, R13.reuse, 0x28 ;  /* 0x000000280d087836 */ /* 0x040fe20000000000 */
[----:B0-----:R-:W-:-:S02]  /*3d70*/  IADD3 R7, PT, PT, R13, 0x30, RZ ;  /* 0x000000300d077810 */ /* 0x001fc40007ffe0ff */
[----:B------:R-:W-:Y:S02]  /*3d80*/  IADD3 R6, PT, PT, R13, 0x38, RZ ;  /* 0x000000380d067810 */ /* 0x000fe40007ffe0ff */
.L_x_56:
[----:B------:R-:W-:Y:S01]  /*3d90*/  LEA R5, R4, R3, 0x3 ;  /* 0x0000000304057211 */ /* 0x000fe200078e18ff */
[----:B------:R-:W-:Y:S01]  /*3da0*/  BSSY B0, `(.L_x_54) ;  /* 0x0000004000007945 */ /* 0x000fe20003800000 */
[----:B------:R-:W-:Y:S04]  /*3db0*/  SHF.L.U32 R27, R21, 0x1f, RZ ;  /* 0x0000001f151b7819 */ /* 0x000fe800000006ff */
[----:B0-----:R-:W0:Y:S02]  /*3dc0*/  SYNCS.PHASECHK.TRANS64.TRYWAIT P0, [R5+URZ+0x20], R27 ;  /* 0x0000201b050075a7 */ /* 0x001e2400080011ff */
[----:B0-----:R-:W-:Y:S05]  /*3dd0*/  @!P0 BRA `(.L_x_55) ;  /* 0x0000004000348947 */ /* 0x001fea0003800000 */
.L_x_127:
[----:B------:R-:W-:Y:S05]  /*3de0*/  BSYNC B0 ;  /* 0x0000000000007941 */ /* 0x000fea0003800000 */
.L_x_54:
[C---:B------:R-:W-:Y:S01]  /*3df0*/  VIADD R17, R4.reuse, 0x1 ;  /* 0x0000000104117836 */ /* 0x040fe20000000000 */
[----:B------:R-:W-:Y:S02]  /*3e00*/  LEA R4, R4, UR34, 0xa ;  /* 0x0000002204047c11 */ /* 0x000fe4000f8e50ff */
[----:B------:R-:W-:Y:S11]  /*3e10*/  ELECT P0, URZ, PT ;  /* 0x0000000000ff782f */ /* 0x000ff60003800000 */
[----:B------:R-:W-:Y:S02]  /*3e20*/  @!UPT UIADD3 URZ, UPT, UPT, URZ, URZ, URZ ;  /* 0x000000fffffff290 */ /* 0x000fe4000fffe0ff */
[----:B------:R-:W-:Y:S01]  /*3e30*/  @P0 R2UR.BROADCAST UR13, R18 ;  /* 0x00000000120d02ca */ /* 0x000fe200008e0000 */
[----:B------:R-:W-:Y:S01]  /*3e40*/  UMOV UR38, URZ ;  /* 0x000000ff00267c82 */ /* 0x000fe20008000000 */
[----:B------:R-:W-:Y:S01]  /*3e50*/  ISETP.NE.AND P1, PT, R17, 0x4, PT ;  /* 0x000000041100780c */ /* 0x000fe20003f25270 */
[----:B------:R-:W-:Y:S01]  /*3e60*/  UMOV UR39, UR33 ;  /* 0x0000002100277c82 */ /* 0x000fe20008000000 */
[----:B------:R-:W-:Y:S01]  /*3e70*/  @P0 R2UR.BROADCAST UR12, R13 ;  /* 0x000000000d0c02ca */ /* 0x000fe200008e0000 */
[----:B------:R-:W-:Y:S01]  /*3e80*/  UMOV UR40, URZ ;  /* 0x000000ff00287c82 */ /* 0x000fe20008000000 */
[----:B------:R-:W-:Y:S01]  /*3e90*/  SEL R26, RZ, 0x1, P1 ;  /* 0x00000001ff1a7807 */ /* 0x000fe20000800000 */
[----:B------:R-:W-:Y:S03]  /*3ea0*/  UMOV UR41, UR33 ;  /* 0x0000002100297c82 */ /* 0x000fe60008000000 */
[----:B------:R-:W-:Y:S01]  /*3eb0*/  LOP3.LUT R21, R21, R26, RZ, 0x3c, !PT ;  /* 0x0000001a15157212 */ /* 0x000fe200078e3cff */
[----:B------:R-:W-:Y:S02]  /*3ec0*/  @P0 IMAD.MOV.U32 R26, RZ, RZ, R4 ;  /* 0x000000ffff1a0224 */ /* 0x000fe400078e0004 */
[----:B0-----:R-:W-:Y:S03]  /*3ed0*/  @P0 IMAD.MOV.U32 R27, RZ, RZ, 0x40004040 ;  /* 0x40004040ff1b0424 */ /* 0x001fe600078e00ff */
[----:B------:R-:W-:Y:S02]  /*3ee0*/  @P0 R2UR.BROADCAST UR36, R26 ;  /* 0x000000001a2402ca */ /* 0x000fe400008e0000 */
[----:B------:R-:W-:Y:S02]  /*3ef0*/  @P0 R2UR.BROADCAST UR37, R27 ;  /* 0x000000001b2502ca */ /* 0x000fe400008e0000 */
[----:B------:R-:W-:Y:S11]  /*3f00*/  ELECT P0, URZ, PT ;  /* 0x0000000000ff782f */ /* 0x000ff60003800000 */
[----:B------:R-:W-:Y:S02]  /*3f10*/  @!UPT UIADD3 URZ, UPT, UPT, URZ, URZ, URZ ;  /* 0x000000fffffff290 */ /* 0x000fe4000fffe0ff */
[----:B------:R-:W-:Y:S02]  /*3f20*/  @P0 R2UR.BROADCAST UR9, R18 ;  /* 0x00000000120902ca */ /* 0x000fe400008e0000 */
[----:B------:R-:W-:Y:S01]  /*3f30*/  @P0 R2UR.BROADCAST UR8, R12 ;  /* 0x000000000c0802ca */ /* 0x000fe200008e0000 */
[----:B------:R0:W-:Y:S01]  /*3f40*/  UTCHMMA.2CTA tmem[UR12], gdesc[UR36], tmem[UR13], tmem[UR38], idesc[UR39], !UPT ;  /* 0x00ff26240c0079ea */ /* 0x0001e2000fa0000d */
[----:B------:R-:W-:Y:S02]  /*3f50*/  @P0 VIADD R26, R4, 0x80 ;  /* 0x00000080041a0836 */ /* 0x000fe40000000000 */
[----:B------:R-:W-:Y:S03]  /*3f60*/  @P0 IMAD.MOV.U32 R27, RZ, RZ, 0x40004040 ;  /* 0x40004040ff1b0424 */ /* 0x000fe600078e00ff */
[----:B------:R-:W-:Y:S02]  /*3f70*/  @P0 R2UR.BROADCAST UR10, R26 ;  /* 0x000000001a0a02ca */ /* 0x000fe400008e0000 */
[----:B------:R-:W-:Y:S02]  /*3f80*/  @P0 R2UR.BROADCAST UR11, R27 ;  /* 0x000000001b0b02ca */ /* 0x000fe400008e0000 */
[----:B------:R-:W-:Y:S11]  /*3f90*/  ELECT P0, URZ, PT ;  /* 0x0000000000ff782f */ /* 0x000ff60003800000 */
[----:B------:R1:W-:Y:S02]  /*3fa0*/  UTCHMMA.2CTA tmem[UR8], gdesc[UR10], tmem[UR9], tmem[UR38], idesc[UR39], UPT ;  /* 0x00ff260a080079ea */ /* 0x0003e4000ba00009 */
[----:B------:R-:W-:Y:S02]  /*3fb0*/  @P0 VIADD R26, R4, 0x100 ;  /* 0x00000100041a0836 */ /* 0x000fe40000000000 */
[----:B------:R-:W-:Y:S01]  /*3fc0*/  @P0 IMAD.MOV.U32 R27, RZ, RZ, 0x40004040 ;  /* 0x40004040ff1b0424 */ /* 0x000fe200078e00ff */
[----:B0-----:R-:W-:Y:S02]  /*3fd0*/  @P0 R2UR.BROADCAST UR13, R18 ;  /* 0x00000000120d02ca */ /* 0x001fe400008e0000 */
[----:B------:R-:W-:Y:S02]  /*3fe0*/  @P0 R2UR.BROADCAST UR36, R26 ;  /* 0x000000001a2402ca */ /* 0x000fe400008e0000 */
[----:B------:R-:W-:Y:S02]  /*3ff0*/  @P0 R2UR.BROADCAST UR37, R27 ;  /* 0x000000001b2502ca */ /* 0x000fe400008e0000 */
[----:B------:R-:W-:Y:S02]  /*4000*/  @P0 R2UR.BROADCAST UR12, R11 ;  /* 0x000000000b0c02ca */ /* 0x000fe400008e0000 */
[----:B------:R-:W-:Y:S11]  /*4010*/  ELECT P0, URZ, PT ;  /* 0x0000000000ff782f */ /* 0x000ff60003800000 */
[----:B------:R0:W-:Y:S02]  /*4020*/  UTCHMMA.2CTA tmem[UR12], gdesc[UR36], tmem[UR13], tmem[UR38], idesc[UR39], UPT ;  /* 0x00ff26240c0079ea */ /* 0x0001e4000ba0000d */
[----:B------:R-:W-:Y:S01]  /*4030*/  @P0 VIADD R26, R4, 0x180 ;  /* 0x00000180041a0836 */ /* 0x000fe20000000000 */
[----:B-1----:R-:W-:Y:S01]  /*4040*/  @P0 R2UR.BROADCAST UR9, R18 ;  /* 0x00000000120902ca */ /* 0x002fe200008e0000 */
[----:B------:R-:W-:Y:S01]  /*4050*/  @P0 IMAD.MOV.U32 R27, RZ, RZ, 0x40004040 ;  /* 0x40004040ff1b0424 */ /* 0x000fe200078e00ff */
[----:B------:R-:W-:Y:S02]  /*4060*/  @P0 R2UR.BROADCAST UR8, R10 ;  /* 0x000000000a0802ca */ /* 0x000fe400008e0000 */
        /* <DEDUP_REMOVED lines=22> */
[----:B0-----:R-:W-:Y:S01]  /*41d0*/  @P0 R2UR.BROADCAST UR12, R18 ;  /* 0x00000000120c02ca */ /* 0x001fe200008e0000 */
[----:B------:R-:W-:Y:S01]  /*41e0*/  ULOP3.LUT UR37, UR32, 0xffff, URZ, 0xc0, !UPT ;  /* 0x0000ffff20257892 */ /* 0x000fe2000f8ec0ff */
[----:B------:R-:W-:Y:S01]  /*41f0*/  @P0 R2UR.BROADCAST UR38, R26 ;  /* 0x000000001a2602ca */ /* 0x000fe200008e0000 */
[----:B------:R-:W-:Y:S01]  /*4200*/  UMOV UR13, UR33 ;  /* 0x00000021000d7c82 */ /* 0x000fe20008000000 */
[----:B------:R-:W-:Y:S02]  /*4210*/  @P0 R2UR.BROADCAST UR39, R27 ;  /* 0x000000001b2702ca */ /* 0x000fe400008e0000 */
[----:B------:R-:W-:Y:S02]  /*4220*/  @P0 R2UR.BROADCAST UR36, R7 ;  /* 0x00000000072402ca */ /* 0x000fe400008e0000 */
[----:B------:R-:W-:Y:S11]  /*4230*/  ELECT P0, URZ, PT ;  /* 0x0000000000ff782f */ /* 0x000ff60003800000 */
[----:B------:R0:W-:Y:S02]  /*4240*/  UTCHMMA.2CTA tmem[UR36], gdesc[UR38], tmem[UR12], tmem[UR40], idesc[UR41], UPT ;  /* 0x00ff2826240079ea */ /* 0x0001e4000ba0000c */
[----:B------:R-:W-:Y:S01]  /*4250*/  @P0 VIADD R4, R4, 0x380 ;  /* 0x0000038004040836 */ /* 0x000fe20000000000 */
[----:B-1----:R-:W-:Y:S01]  /*4260*/  @P0 R2UR.BROADCAST UR9, R18 ;  /* 0x00000000120902ca */ /* 0x002fe200008e0000 */
[----:B------:R-:W-:Y:S01]  /*4270*/  @P0 IMAD.MOV.U32 R27, RZ, RZ, 0x40004040 ;  /* 0x40004040ff1b0424 */ /* 0x000fe200078e00ff */
[----:B------:R-:W-:Y:S01]  /*4280*/  @P0 R2UR.BROADCAST UR8, R6 ;  /* 0x00000000060802ca */ /* 0x000fe200008e0000 */
[----:B------:R-:W-:Y:S01]  /*4290*/  @P0 IMAD.MOV.U32 R26, RZ, RZ, R4 ;  /* 0x000000ffff1a0224 */ /* 0x000fe200078e0004 */
[----:B------:R-:W-:Y:S01]  /*42a0*/  SEL R4, R17, RZ, P1 ;  /* 0x000000ff11047207 */ /* 0x000fe20000800000 */
[----:B------:R-:W-:Y:S01]  /*42b0*/  IMAD.MOV.U32 R18, RZ, RZ, 0x180 ;  /* 0x00000180ff127424 */ /* 0x000fe200078e00ff */
[----:B------:R-:W-:Y:S02]  /*42c0*/  @P0 R2UR.BROADCAST UR11, R27 ;  /* 0x000000001b0b02ca */ /* 0x000fe400008e0000 */
[----:B------:R-:W-:Y:S02]  /*42d0*/  @P0 R2UR.BROADCAST UR10, R26 ;  /* 0x000000001a0a02ca */ /* 0x000fe400008e0000 */
[----:B------:R-:W-:Y:S11]  /*42e0*/  ELECT P0, URZ, PT ;  /* 0x0000000000ff782f */ /* 0x000ff60003800000 */
[----:B------:R-:W-:Y:S02]  /*42f0*/  @!UPT UIADD3 URZ, UPT, UPT, URZ, URZ, URZ ;  /* 0x000000fffffff290 */ /* 0x000fe4000fffe0ff */
[----:B------:R-:W-:Y:S01]  /*4300*/  @P0 VIADD R5, R5, 0x40 ;  /* 0x0000004005050836 */ /* 0x000fe20000000000 */
[----:B0-----:R-:W-:Y:S02]  /*4310*/  UMOV UR12, URZ ;  /* 0x000000ff000c7c82 */ /* 0x001fe40008000000 */
[----:B------:R0:W-:Y:S02]  /*4320*/  UTCHMMA.2CTA tmem[UR8], gdesc[UR10], tmem[UR9], tmem[UR12], idesc[UR13], UPT ;  /* 0x00ff0c0a080079ea */ /* 0x0001e4000ba00009 */
[----:B------:R-:W-:Y:S02]  /*4330*/  @P0 R2UR.BROADCAST UR36, R5 ;  /* 0x00000000052402ca */ /* 0x000fe400008e0000 */
[----:B------:R-:W-:Y:S02]  /*4340*/  PLOP3.LUT P0, PT, P2, PT, PT, 0x80, 0x8 ;  /* 0x000000000008781c */ /* 0x000fe4000170f070 */
[----:B------:R-:W-:Y:S09]  /*4350*/  PLOP3.LUT P2, PT, PT, PT, PT, 0x8, 0x80 ;  /* 0x000000000080781c */ /* 0x000ff20003f4e170 */
[----:B------:R0:W-:Y:S02]  /*4360*/  UTCBAR.2CTA.MULTICAST [UR36], URZ, UR37 ;  /* 0x000000ff240073e9 */ /* 0x0001e40008200825 */
[----:B------:R-:W-:Y:S05]  /*4370*/  @P0 BRA `(.L_x_56) ;  /* 0xfffffff800840947 */ /* 0x000fea000383ffff */
[----:B0-----:R-:W-:Y:S05]  /*4380*/  BSYNC B1 ;  /* 0x0000000000017941 */ /* 0x001fea0003800000 */
.L_x_53:
[----:B------:R-:W-:Y:S02]  /*4390*/  ELECT P0, URZ, PT ;  /* 0x0000000000ff782f */ /* 0x000fe40003800000 */
[C---:B------:R-:W-:Y:S01]  /*43a0*/  ISETP.NE.AND P1, PT, R14.reuse, 0x2, PT ;  /* 0x000000020e00780c */ /* 0x040fe20003f25270 */
[----:B------:R-:W-:Y:S01]  /*43b0*/  UMOV UR11, 0x3 ;  /* 0x00000003000b7882 */ /* 0x000fe20000000000 */
[----:B------:R-:W-:Y:S01]  /*43c0*/  UMOV UR9, 0x3 ;  /* 0x0000000300097882 */ /* 0x000fe20000000000 */
[----:B------:R-:W-:Y:S02]  /*43d0*/  LOP3.LUT R23, R23, 0x1, RZ, 0x3c, !PT ;  /* 0x0000000117177812 */ /* 0x000fe400078e3cff */
[----:B------:R-:W-:-:S06]  /*43e0*/  SEL R14, R14, RZ, P1 ;  /* 0x000000ff0e0e7207 */ /* 0x000fcc0000800000 */
[----:B------:R-:W-:Y:S01]  /*43f0*/  @P0 IMAD.U32 R0, RZ, RZ, UR16 ;  /* 0x00000010ff000e24 */ /* 0x000fe2000f8e00ff */
[----:B------:R-:W-:-:S04]  /*4400*/  @P0 MOV R3, 0x400 ;  /* 0x0000040000030802 */ /* 0x000fc80000000f00 */
[----:B------:R-:W-:-:S05]  /*4410*/  @P0 LEA R3, R0, R3, 0x18 ;  /* 0x0000000300030211 */ /* 0x000fca00078ec0ff */
[----:B------:R-:W-:-:S05]  /*4420*/  @P0 VIADD R3, R3, 0xd0 ;  /* 0x000000d003030836 */ /* 0x000fca0000000000 */
[----:B------:R-:W-:Y:S02]  /*4430*/  @P0 R2UR.BROADCAST UR10, R3 ;  /* 0x00000000030a02ca */ /* 0x000fe400008e0000 */
[----:B------:R-:W-:Y:S02]  /*4440*/  ELECT P0, URZ, PT ;  /* 0x0000000000ff782f */ /* 0x000fe40003800000 */
[----:B------:R-:W-:-:S04]  /*4450*/  SEL R3, RZ, 0x1, P1 ;  /* 0x00000001ff037807 */ /* 0x000fc80000800000 */
[----:B------:R-:W-:-:S05]  /*4460*/  LOP3.LUT R22, R22, R3, RZ, 0x3c, !PT ;  /* 0x0000000316167212 */ /* 0x000fca00078e3cff */
[----:B------:R2:W-:Y:S02]  /*4470*/  UTCBAR.2CTA.MULTICAST [UR10], URZ, UR11 ;  /* 0x000000ff0a0073e9 */ /* 0x0005e4000820080b */
[----:B------:R-:W-:-:S05]  /*4480*/  @P0 VIADD R15, R15, 0x90 ;  /* 0x000000900f0f0836 */ /* 0x000fca0000000000 */
[----:B------:R-:W-:Y:S02]  /*4490*/  @P0 R2UR.BROADCAST UR8, R15 ;  /* 0x000000000f0802ca */ /* 0x000fe400008e0000 */
[----:B------:R-:W-:-:S04]  /*44a0*/  ISETP.NE.AND P0, PT, R16, 0x2, PT ;  /* 0x000000021000780c */ /* 0x000fc80003f05270 */
[----:B------:R-:W-:-:S04]  /*44b0*/  SEL R3, RZ, 0x1, P0 ;  /* 0x00000001ff037807 */ /* 0x000fc80000000000 */
[----:B------:R-:W-:Y:S02]  /*44c0*/  LOP3.LUT R24, R24, R3, RZ, 0x3c, !PT ;  /* 0x0000000318187212 */ /* 0x000fe400078e3cff */
[----:B------:R-:W-:Y:S01]  /*44d0*/  SEL R3, R16, RZ, P0 ;  /* 0x000000ff10037207 */ /* 0x000fe20000000000 */
[----:B------:R2:W-:Y:S01]  /*44e0*/  UTCBAR.2CTA.MULTICAST [UR8], URZ, UR9 ;  /* 0x000000ff080073e9 */ /* 0x0005e20008200809 */
[----:B------:R-:W-:-:S05]  /*44f0*/  NOP ;  /* 0x0000000000007918 */ /* 0x000fca0000000000 */
.L_x_40:
[----:B------:R-:W3:Y:S01]  /*4500*/  LDL.LU R16, [R1] ;  /* 0x0000000001107983 */ /* 0x000ee20000300800 */
[----:B------:R-:W-:Y:S01]  /*4510*/  HFMA2 R5, -RZ, RZ, 0, 0 ;  /* 0x00000000ff057431 */ /* 0x000fe200000001ff */
[----:B---3--:R-:W-:-:S05]  /*4520*/  IADD3 R16, PT, PT, R16, UR21, RZ ;  /* 0x0000001510107c10 */ /* 0x008fca000fffe0ff */
[----:B------:R3:W-:Y:S01]  /*4530*/  STL [R1], R16 ;  /* 0x0000001001007387 */ /* 0x0007e20000100800 */
[----:B------:R-:W-:Y:S05]  /*4540*/  BRA.U !UP1, `(.L_x_57) ;  /* 0x0000000109bc7547 */ /* 0x000fea000b800000 */
[----:B0-----:R-:W-:Y:S01]  /*4550*/  IABS R11, UR22 ;  /* 0x00000016000b7c13 */ /* 0x001fe20008000000 */
[----:B------:R-:W0:Y:S03]  /*4560*/  LDC R8, c[0x0][0x66c] ;  /* 0x00019b00ff087b82 */ /* 0x000e260000000800 */
[----:B------:R-:W4:Y:S08]  /*4570*/  I2F.RP R9, R11 ;  /* 0x0000000b00097306 */ /* 0x000f300000209400 */
[----:B----4-:R-:W4:Y:S01]  /*4580*/  MUFU.RCP R12, R9 ;  /* 0x00000009000c7308 */ /* 0x010f220000001000 */
[----:B0-----:R-:W-:-:S07]  /*4590*/  IABS R7, R8 ;  /* 0x0000000800077213 */ /* 0x001fce0000000000 */
[----:B-1----:R-:W0:Y:S01]  /*45a0*/  I2F.RP R6, R7 ;  /* 0x0000000700067306 */ /* 0x002e220000209400 */
[----:B----4-:R-:W-:Y:S01]  /*45b0*/  VIADD R12, R12, 0xffffffe ;  /* 0x0ffffffe0c0c7836 */ /* 0x010fe20000000000 */
[----:B------:R-:W-:-:S06]  /*45c0*/  IABS R9, R16 ;  /* 0x0000001000097213 */ /* 0x000fcc0000000000 */
[----:B------:R-:W1:Y:S08]  /*45d0*/  F2I.FTZ.U32.TRUNC.NTZ R13, R12 ;  /* 0x0000000c000d7305 */ /* 0x000e70000021f000 */
[----:B0-----:R-:W0:Y:S01]  /*45e0*/  MUFU.RCP R6, R6 ;  /* 0x0000000600067308 */ /* 0x001e220000001000 */
[----:B-1----:R-:W-:Y:S02]  /*45f0*/  IMAD.MOV R5, RZ, RZ, -R13 ;  /* 0x000000ffff057224 */ /* 0x002fe400078e0a0d */
[----:B------:R-:W-:-:S02]  /*4600*/  IMAD.MOV.U32 R12, RZ, RZ, RZ ;  /* 0x000000ffff0c7224 */ /* 0x000fc400078e00ff */
[----:B------:R-:W-:-:S04]  /*4610*/  IMAD R5, R5, R11, RZ ;  /* 0x0000000b05057224 */ /* 0x000fc800078e02ff */
[----:B------:R-:W-:Y:S01]  /*4620*/  IMAD.HI.U32 R10, R13, R5, R12 ;  /* 0x000000050d0a7227 */ /* 0x000fe200078e000c */
[----:B------:R-:W-:-:S03]  /*4630*/  IABS R5, UR22 ;  /* 0x0000001600057c13 */ /* 0x000fc60008000000 */
[----:B0-----:R-:W-:Y:S01]  /*4640*/  VIADD R13, R6, 0xffffffe ;  /* 0x0ffffffe060d7836 */ /* 0x001fe20000000000 */
[----:B------:R-:W-:Y:S01]  /*4650*/  IADD3 R5, PT, PT, RZ, -R5, RZ ;  /* 0x80000005ff057210 */ /* 0x000fe20007ffe0ff */
[----:B------:R-:W-:Y:S01]  /*4660*/  IMAD.HI.U32 R10, R10, R9, RZ ;  /* 0x000000090a0a7227 */ /* 0x000fe200078e00ff */
[----:B------:R-:W-:-:S03]  /*4670*/  LOP3.LUT R6, R16, UR22, RZ, 0x3c, !PT ;  /* 0x0000001610067c12 */ /* 0x000fc6000f8e3cff */
[----:B------:R-:W-:Y:S01]  /*4680*/  IMAD R12, R10, R5, R9 ;  /* 0x000000050a0c7224 */ /* 0x000fe200078e0209 */
[----:B------:R-:W0:Y:S01]  /*4690*/  F2I.FTZ.U32.TRUNC.NTZ R13, R13 ;  /* 0x0000000d000d7305 */ /* 0x000e22000021f000 */
[----:B------:R-:W-:-:S03]  /*46a0*/  ISETP.GE.AND P1, PT, R6, RZ, PT ;  /* 0x000000ff0600720c */ /* 0x000fc60003f26270 */
[----:B------:R-:W-:Y:S02]  /*46b0*/  ISETP.GT.U32.AND P0, PT, R11, R12, PT ;  /* 0x0000000c0b00720c */ /* 0x000fe40003f04070 */
[----:B0-----:R-:W-:-:S11]  /*46c0*/  IADD3 R5, PT, PT, RZ, -R13, RZ ;  /* 0x8000000dff057210 */ /* 0x001fd60007ffe0ff */
[----:B------:R-:W-:Y:S02]  /*46d0*/  @!P0 IMAD.IADD R12, R12, 0x1, -R11 ;  /* 0x000000010c0c8824 */ /* 0x000fe400078e0a0b */
[----:B------:R-:W-:Y:S01]  /*46e0*/  @!P0 VIADD R10, R10, 0x1 ;  /* 0x000000010a0a8836 */ /* 0x000fe20000000000 */
[----:B------:R-:W-:Y:S01]  /*46f0*/  ISETP.NE.AND P0, PT, RZ, UR22, PT ;  /* 0x00000016ff007c0c */ /* 0x000fe2000bf05270 */
[----:B------:R-:W-:Y:S01]  /*4700*/  IMAD R5, R5, R7, RZ ;  /* 0x0000000705057224 */ /* 0x000fe200078e02ff */
[----:B------:R-:W-:Y:S01]  /*4710*/  ISETP.GE.U32.AND P2, PT, R12, R11, PT ;  /* 0x0000000b0c00720c */ /* 0x000fe20003f46070 */
[----:B------:R-:W-:-:S04]  /*4720*/  IMAD.MOV.U32 R12, RZ, RZ, RZ ;  /* 0x000000ffff0c7224 */ /* 0x000fc800078e00ff */
[----:B------:R-:W-:-:S08]  /*4730*/  IMAD.HI.U32 R5, R13, R5, R12 ;  /* 0x000000050d057227 */ /* 0x000fd000078e000c */
[----:B------:R-:W-:-:S05]  /*4740*/  @P2 IADD3 R10, PT, PT, R10, 0x1, RZ ;  /* 0x000000010a0a2810 */ /* 0x000fca0007ffe0ff */
[----:B------:R-:W-:Y:S01]  /*4750*/  @!P1 IMAD.MOV R10, RZ, RZ, -R10 ;  /* 0x000000ffff0a9224 */ /* 0x000fe200078e0a0a */
[----:B------:R-:W-:-:S04]  /*4760*/  @!P0 LOP3.LUT R10, RZ, UR22, RZ, 0x33, !PT ;  /* 0x00000016ff0a8c12 */ /* 0x000fc8000f8e33ff */
[----:B------:R-:W-:Y:S02]  /*4770*/  IABS R6, R10 ;  /* 0x0000000a00067213 */ /* 0x000fe40000000000 */
[----:B------:R-:W-:-:S03]  /*4780*/  ISETP.GE.AND P1, PT, R10, RZ, PT ;  /* 0x000000ff0a00720c */ /* 0x000fc60003f26270 */
[----:B------:R-:W-:-:S04]  /*4790*/  IMAD.HI.U32 R5, R5, R6, RZ ;  /* 0x0000000605057227 */ /* 0x000fc800078e00ff */
[----:B------:R-:W-:-:S04]  /*47a0*/  IMAD.MOV R5, RZ, RZ, -R5 ;  /* 0x000000ffff057224 */ /* 0x000fc800078e0a05 */
[----:B------:R-:W-:-:S05]  /*47b0*/  IMAD R6, R7, R5, R6 ;  /* 0x0000000507067224 */ /* 0x000fca00078e0206 */
[----:B------:R-:W-:-:S13]  /*47c0*/  ISETP.GT.U32.AND P0, PT, R7, R6, PT ;  /* 0x000000060700720c */ /* 0x000fda0003f04070 */
[----:B------:R-:W-:-:S04]  /*47d0*/  @!P0 IADD3 R6, PT, PT, R6, -R7, RZ ;  /* 0x8000000706068210 */ /* 0x000fc80007ffe0ff */
[----:B------:R-:W-:-:S13]  /*47e0*/  ISETP.GT.U32.AND P0, PT, R7, R6, PT ;  /* 0x000000060700720c */ /* 0x000fda0003f04070 */
[----:B------:R-:W-:Y:S01]  /*47f0*/  @!P0 IMAD.IADD R6, R6, 0x1, -R7 ;  /* 0x0000000106068824 */ /* 0x000fe200078e0a07 */
[----:B------:R-:W-:-:S03]  /*4800*/  ISETP.NE.AND P0, PT, R8, RZ, PT ;  /* 0x000000ff0800720c */ /* 0x000fc60003f05270 */
[----:B------:R-:W-:-:S05]  /*4810*/  IMAD.MOV.U32 R5, RZ, RZ, R6 ;  /* 0x000000ffff057224 */ /* 0x000fca00078e0006 */
[----:B------:R-:W-:-:S05]  /*4820*/  @!P1 IADD3 R5, PT, PT, -R5, RZ, RZ ;  /* 0x000000ff05059210 */ /* 0x000fca0007ffe1ff */
[----:B------:R-:W-:-:S07]  /*4830*/  @!P0 LOP3.LUT R5, RZ, R8, RZ, 0x33, !PT ;  /* 0x00000008ff058212 */ /* 0x000fce00078e33ff */
.L_x_57:
[----:B------:R-:W-:-:S13]  /*4840*/  ISETP.GE.AND P0, PT, R16, UR5, PT ;  /* 0x0000000510007c0c */ /* 0x000fda000bf06270 */
[----:B------:R-:W-:Y:S05]  /*4850*/  @!P0 BRA `(.L_x_58) ;  /* 0xffffffe800448947 */ /* 0x000fea000383ffff */
[----:B--2---:R-:W-:Y:S05]  /*4860*/  BSYNC B2 ;  /* 0x0000000000027941 */ /* 0x004fea0003800000 */
.L_x_39:
[----:B------:R-:W2:Y:S01]  /*4870*/  LDC R12, c[0x0][0x664] ;  /* 0x00019900ff0c7b82 */ /* 0x000ea20000000800 */
[----:B0-----:R-:W-:Y:S02]  /*4880*/  MOV R8, RZ ;  /* 0x000000ff00087202 */ /* 0x001fe40000000f00 */
[----:B------:R-:W-:-:S05]  /*4890*/  IADD3 R3, PT, PT, R3, 0x1, RZ ;  /* 0x0000000103037810 */ /* 0x000fca0007ffe0ff */
[----:B------:R-:W0:Y:S01]  /*48a0*/  LDC R7, c[0x0][0x668] ;  /* 0x00019a00ff077b82 */ /* 0x000e220000000800 */
[----:B--2---:R-:W-:-:S04]  /*48b0*/  IABS R10, R12 ;  /* 0x0000000c000a7213 */ /* 0x004fc80000000000 */
[----:B------:R-:W2:Y:S01]  /*48c0*/  I2F.RP R13, R10 ;  /* 0x0000000a000d7306 */ /* 0x000ea20000209400 */
[----:B01----:R-:W-:-:S07]  /*48d0*/  IABS R6, R7 ;  /* 0x0000000700067213 */ /* 0x003fce0000000000 */
[----:B--2---:R-:W0:Y:S08]  /*48e0*/  MUFU.RCP R9, R13 ;  /* 0x0000000d00097308 */ /* 0x004e300000001000 */
[----:B------:R-:W-:Y:S01]  /*48f0*/  I2F.RP R13, R6 ;  /* 0x00000006000d7306 */ /* 0x000fe20000209400 */
[----:B0-----:R-:W-:-:S07]  /*4900*/  VIADD R9, R9, 0xffffffe ;  /* 0x0ffffffe09097836 */ /* 0x001fce0000000000 */
[----:B------:R-:W0:Y:S02]  /*4910*/  F2I.FTZ.U32.TRUNC.NTZ R9, R9 ;  /* 0x0000000900097305 */ /* 0x000e24000021f000 */
[----:B0-----:R-:W-:-:S04]  /*4920*/  IMAD.MOV R4, RZ, RZ, -R9 ;  /* 0x000000ffff047224 */ /* 0x001fc800078e0a09 */
[----:B------:R-:W-:Y:S02]  /*4930*/  IMAD R11, R4, R10, RZ ;  /* 0x0000000a040b7224 */ /* 0x000fe400078e02ff */
[----:B------:R-:W0:Y:S02]  /*4940*/  MUFU.RCP R4, R13 ;  /* 0x0000000d00047308 */ /* 0x000e240000001000 */
[----:B------:R-:W-:Y:S01]  /*4950*/  IMAD.HI.U32 R8, R9, R11, R8 ;  /* 0x0000000b09087227 */ /* 0x000fe200078e0008 */
[----:B------:R-:W-:-:S05]  /*4960*/  IABS R11, R16 ;  /* 0x00000010000b7213 */ /* 0x000fca0000000000 */
[----:B------:R-:W-:-:S04]  /*4970*/  IMAD.HI.U32 R9, R8, R11, RZ ;  /* 0x0000000b08097227 */ /* 0x000fc800078e00ff */
[----:B------:R-:W-:-:S04]  /*4980*/  IMAD.MOV R8, RZ, RZ, -R9 ;  /* 0x000000ffff087224 */ /* 0x000fc800078e0a09 */
[----:B------:R-:W-:Y:S02]  /*4990*/  IMAD R11, R10, R8, R11 ;  /* 0x000000080a0b7224 */ /* 0x000fe400078e020b */
[----:B0-----:R-:W-:-:S03]  /*49a0*/  VIADD R14, R4, 0xffffffe ;  /* 0x0ffffffe040e7836 */ /* 0x001fc60000000000 */
[----:B------:R-:W-:Y:S01]  /*49b0*/  ISETP.GT.U32.AND P0, PT, R10, R11, PT ;  /* 0x0000000b0a00720c */ /* 0x000fe20003f04070 */
[----:B------:R-:W0:-:S12]  /*49c0*/  F2I.FTZ.U32.TRUNC.NTZ R15, R14 ;  /* 0x0000000e000f7305 */ /* 0x000e18000021f000 */
[-C--:B------:R-:W-:Y:S02]  /*49d0*/  @!P0 IADD3 R11, PT, PT, R11, -R10.reuse, RZ ;  /* 0x8000000a0b0b8210 */ /* 0x080fe40007ffe0ff */
[----:B------:R-:W-:Y:S01]  /*49e0*/  @!P0 IADD3 R9, PT, PT, R9, 0x1, RZ ;  /* 0x0000000109098810 */ /* 0x000fe20007ffe0ff */
[----:B0-----:R-:W-:Y:S01]  /*49f0*/  IMAD.MOV R4, RZ, RZ, -R15 ;  /* 0x000000ffff047224 */ /* 0x001fe200078e0a0f */
[----:B------:R-:W-:Y:S01]  /*4a00*/  ISETP.GE.U32.AND P2, PT, R11, R10, PT ;  /* 0x0000000a0b00720c */ /* 0x000fe20003f46070 */
[----:B------:R-:W-:Y:S01]  /*4a10*/  IMAD.MOV.U32 R14, RZ, RZ, RZ ;  /* 0x000000ffff0e7224 */ /* 0x000fe200078e00ff */
[----:B------:R-:W-:Y:S01]  /*4a20*/  ISETP.NE.AND P0, PT, R12, RZ, PT ;  /* 0x000000ff0c00720c */ /* 0x000fe20003f05270 */
[----:B------:R-:W-:Y:S01]  /*4a30*/  IMAD R11, R4, R6, RZ ;  /* 0x00000006040b7224 */ /* 0x000fe200078e02ff */
[----:B------:R-:W-:-:S03]  /*4a40*/  LOP3.LUT R4, R16, R12, RZ, 0x3c, !PT ;  /* 0x0000000c10047212 */ /* 0x000fc600078e3cff */
[----:B------:R-:W-:Y:S01]  /*4a50*/  IMAD.HI.U32 R11, R15, R11, R14 ;  /* 0x0000000b0f0b7227 */ /* 0x000fe200078e000e */
[----:B------:R-:W-:-:S05]  /*4a60*/  ISETP.GE.AND P1, PT, R4, RZ, PT ;  /* 0x000000ff0400720c */ /* 0x000fca0003f26270 */
[----:B------:R-:W-:-:S08]  /*4a70*/  @P2 VIADD R9, R9, 0x1 ;  /* 0x0000000109092836 */ /* 0x000fd00000000000 */
[----:B------:R-:W-:Y:S02]  /*4a80*/  @!P1 IADD3 R9, PT, PT, -R9, RZ, RZ ;  /* 0x000000ff09099210 */ /* 0x000fe40007ffe1ff */
[----:B------:R-:W-:-:S04]  /*4a90*/  @!P0 LOP3.LUT R9, RZ, R12, RZ, 0x33, !PT ;  /* 0x0000000cff098212 */ /* 0x000fc800078e33ff */
[----:B------:R-:W-:Y:S02]  /*4aa0*/  IABS R4, R9 ;  /* 0x0000000900047213 */ /* 0x000fe40000000000 */
[----:B------:R-:W-:Y:S01]  /*4ab0*/  ISETP.GE.AND P1, PT, R9, RZ, PT ;  /* 0x000000ff0900720c */ /* 0x000fe20003f26270 */
[----:B------:R-:W-:Y:S02]  /*4ac0*/  IMAD.MOV R9, RZ, RZ, -R9 ;  /* 0x000000ffff097224 */ /* 0x000fe400078e0a09 */
[----:B------:R-:W-:-:S04]  /*4ad0*/  IMAD.HI.U32 R11, R11, R4, RZ ;  /* 0x000000040b0b7227 */ /* 0x000fc800078e00ff */
[----:B------:R-:W-:-:S04]  /*4ae0*/  IMAD.MOV R11, RZ, RZ, -R11 ;  /* 0x000000ffff0b7224 */ /* 0x000fc800078e0a0b */
[----:B------:R-:W-:-:S05]  /*4af0*/  IMAD R4, R6, R11, R4 ;  /* 0x0000000b06047224 */ /* 0x000fca00078e0204 */
[----:B------:R-:W-:-:S13]  /*4b00*/  ISETP.GT.U32.AND P0, PT, R6, R4, PT ;  /* 0x000000040600720c */ /* 0x000fda0003f04070 */
[----:B------:R-:W-:-:S04]  /*4b10*/  @!P0 IADD3 R4, PT, PT, R4, -R6, RZ ;  /* 0x8000000604048210 */ /* 0x000fc80007ffe0ff */
[----:B------:R-:W-:-:S13]  /*4b20*/  ISETP.GT.U32.AND P0, PT, R6, R4, PT ;  /* 0x000000040600720c */ /* 0x000fda0003f04070 */
[----:B------:R-:W-:Y:S01]  /*4b30*/  @!P0 IMAD.IADD R4, R4, 0x1, -R6 ;  /* 0x0000000104048824 */ /* 0x000fe200078e0a06 */
[----:B------:R-:W-:-:S04]  /*4b40*/  ISETP.NE.AND P0, PT, R7, RZ, PT ;  /* 0x000000ff0700720c */ /* 0x000fc80003f05270 */
[----:B------:R-:W-:-:S09]  /*4b50*/  @!P1 IADD3 R4, PT, PT, -R4, RZ, RZ ;  /* 0x000000ff04049210 */ /* 0x000fd20007ffe1ff */
[----:B------:R-:W-:Y:S01]  /*4b60*/  @!P0 LOP3.LUT R4, RZ, R7, RZ, 0x33, !PT ;  /* 0x00000007ff048212 */ /* 0x000fe200078e33ff */
[----:B------:R-:W-:-:S07]  /*4b70*/  IMAD R7, R12, R9, R16 ;  /* 0x000000090c077224 */ /* 0x000fce00078e0210 */
.L_x_38:
[----:B------:R-:W-:Y:S01]  /*4b80*/  UISETP.NE.AND UP0, UPT, UR24, URZ, UPT ;  /* 0x000000ff1800728c */ /* 0x000fe2000bf05270 */
[----:B------:R-:W-:Y:S01]  /*4b90*/  BSSY B1, `(.L_x_37) ;  /* 0x0000014000017945 */ /* 0x000fe20003800000 */
[----:B------:R-:W-:-:S07]  /*4ba0*/  PLOP3.LUT P1, PT, PT, PT, PT, 0x8, 0x80 ;  /* 0x000000000080781c */ /* 0x000fce0003f2e170 */
[----:B------:R-:W-:Y:S05]  /*4bb0*/  BRA.U UP0, `(.L_x_59) ;  /* 0x0000000100447547 */ /* 0x000fea000b800000 */
[----:B------:R-:W2:Y:S01]  /*4bc0*/  S2UR UR8, SR_CgaCtaId ;  /* 0x00000000000879c3 */ /* 0x000ea20000008800 */
[----:B------:R-:W-:Y:S01]  /*4bd0*/  ISETP.NE.AND P0, PT, R3, 0x2, PT ;  /* 0x000000020300780c */ /* 0x000fe20003f05270 */
[----:B------:R-:W-:Y:S01]  /*4be0*/  BSSY B0, `(.L_x_60) ;  /* 0x000000c000007945 */ /* 0x000fe20003800000 */
[----:B------:R-:W-:Y:S01]  /*4bf0*/  MOV R9, 0x400 ;  /* 0x0000040000097802 */ /* 0x000fe20000000f00 */
[----:B0-----:R-:W-:Y:S01]  /*4c00*/  IMAD.U32 R8, R23, -0x80000000, RZ ;  /* 0x8000000017087824 */ /* 0x001fe200078e00ff */
[----:B------:R-:W-:Y:S02]  /*4c10*/  SEL R11, RZ, 0x1, P0 ;  /* 0x00000001ff0b7807 */ /* 0x000fe40000000000 */
[----:B------:R-:W-:Y:S02]  /*4c20*/  SEL R3, R3, RZ, P0 ;  /* 0x000000ff03037207 */ /* 0x000fe40000000000 */
[----:B------:R-:W-:-:S05]  /*4c30*/  LOP3.LUT R24, R24, R11, RZ, 0x3c, !PT ;  /* 0x0000000b18187212 */ /* 0x000fca00078e3cff */
[----:B------:R-:W-:Y:S02]  /*4c40*/  IMAD.U32 R24, R24, -0x80000000, RZ ;  /* 0x8000000018187824 */ /* 0x000fe400078e00ff */
[----:B--2---:R-:W-:-:S05]  /*4c50*/  IMAD.U32 R0, RZ, RZ, UR8 ;  /* 0x00000008ff007e24 */ /* 0x004fca000f8e00ff */
[----:B-1----:R-:W-:-:S05]  /*4c60*/  LEA R6, R0, R9, 0x18 ;  /* 0x0000000900067211 */ /* 0x002fca00078ec0ff */
[----:B------:R-:W-:-:S04]  /*4c70*/  IMAD R3, R3, 0x8, R6 ;  /* 0x0000000803037824 */ /* 0x000fc800078e0206 */
[----:B------:R-:W0:Y:S02]  /*4c80*/  SYNCS.PHASECHK.TRANS64.TRYWAIT P0, [R3+URZ+0x70], R24 ;  /* 0x00007018030075a7 */ /* 0x000e2400080011ff */
[----:B0-----:R-:W-:Y:S05]  /*4c90*/  @!P0 BRA `(.L_x_61) ;  /* 0x00000030009c8947 */ /* 0x001fea0003800000 */
.L_x_129:
[----:B------:R-:W-:Y:S05]  /*4ca0*/  BSYNC B0 ;  /* 0x0000000000007941 */ /* 0x000fea0003800000 */
.L_x_60:
[----:B------:R-:W1:Y:S02]  /*4cb0*/  SYNCS.PHASECHK.TRANS64.TRYWAIT P0, [R6+URZ+0xd8], R8 ;  /* 0x0000d808060075a7 */ /* 0x000e6400080011ff */
[----:B-1----:R-:W-:Y:S05]  /*4cc0*/  @!P0 BRA `(.L_x_62) ;  /* 0x0000003000a88947 */ /* 0x002fea0003800000 */
.L_x_59:
[----:B------:R-:W-:Y:S05]  /*4cd0*/  BSYNC B1 ;  /* 0x0000000000017941 */ /* 0x000fea0003800000 */
.L_x_37:
[----:B------:R-:W-:Y:S01]  /*4ce0*/  UISETP.GT.U32.AND UP0, UPT, UR25, 0x3, UPT ;  /* 0x000000031900788c */ /* 0x000fe2000bf04070 */
[----:B0-2---:R-:W-:-:S04]  /*4cf0*/  SHF.L.U32 R3, R2, 0x2, RZ ;  /* 0x0000000202037819 */ /* 0x005fc800000006ff */
[----:B------:R-:W-:-:S04]  /*4d00*/  LOP3.LUT R3, R3, 0x1fc, RZ, 0xc0, !PT ;  /* 0x000001fc03037812 */ /* 0x000fc800078ec0ff */
[----:B------:R-:W-:Y:S05]  /*4d10*/  BRA.U UP0, `(.L_x_63) ;  /* 0x0000000d002c7547 */ /* 0x000fea000b800000 */
.L_x_64:
[----:B------:R-:W-:-:S08]  /*4d20*/  NOP ;  /* 0x0000000000007918 */ /* 0x000fd00000000000 */
[----:B------:R-:W0:Y:S02]  /*4d30*/  USETMAXREG.TRY_ALLOC.CTAPOOL UP0, 0x100 ;  /* 0x00000100000079c8 */ /* 0x000e240008000600 */
[----:B0-----:R-:W-:-:S13]  /*4d40*/  PLOP3.LUT P0, PT, PT, PT, UP0, 0x80, 0x8 ;  /* 0x000000000008781c */ /* 0x001fda0003f0f008 */
[----:B------:R-:W-:Y:S05]  /*4d50*/  @!P0 BRA `(.L_x_64) ;  /* 0xfffffffc00f08947 */ /* 0x000fea000383ffff */
[----:B------:R-:W-:Y:S05]  /*4d60*/  @!P1 BRA `(.L_x_65) ;  /* 0x0000000800f09947 */ /* 0x000fea0003800000 */
[----:B-1----:R-:W0:Y:S01]  /*4d70*/  S2R R9, SR_CgaCtaId ;  /* 0x0000000000097919 */ /* 0x002e220000008800 */
[----:B------:R-:W1:Y:S01]  /*4d80*/  LDC R12, c[0x0][0x65c] ;  /* 0x00019700ff0c7b82 */ /* 0x000e620000000800 */
[----:B------:R-:W-:Y:S01]  /*4d90*/  UIMAD UR8, UR15, UR7, URZ ;  /* 0x000000070f0872a4 */ /* 0x000fe2000f8e02ff */
[----:B------:R-:W-:Y:S01]  /*4da0*/  MOV R14, 0x400 ;  /* 0x00000400000e7802 */ /* 0x000fe20000000f00 */
[----:B------:R-:W-:Y:S01]  /*4db0*/  BSSY B1, `(.L_x_65) ;  /* 0x00000b7000017945 */ /* 0x000fe20003800000 */
[----:B------:R-:W-:-:S03]  /*4dc0*/  MOV R15, 0x7f800000 ;  /* 0x7f800000000f7802 */ /* 0x000fc60000000f00 */
[----:B------:R-:W-:Y:S01]  /*4dd0*/  MOV R10, UR8 ;  /* 0x00000008000a7c02 */ /* 0x000fe20008000f00 */
[----:B------:R-:W2:Y:S04]  /*4de0*/  LDC R0, c[0x0][0x66c] ;  /* 0x00019b00ff007b82 */ /* 0x000ea80000000800 */
[----:B------:R-:W-:-:S04]  /*4df0*/  IMAD R10, R10, UR6, RZ ;  /* 0x000000060a0a7c24 */ /* 0x000fc8000f8e02ff */
[----:B------:R-:W4:Y:S08]  /*4e00*/  LDC R8, c[0x0][0x664] ;  /* 0x00019900ff087b82 */ /* 0x000f300000000800 */
[----:B------:R-:W3:Y:S01]  /*4e10*/  LDC R6, c[0x0][0x668] ;  /* 0x00019a00ff067b82 */ /* 0x000ee20000000800 */
[----:B-1----:R-:W-:Y:S01]  /*4e20*/  FFMA R15, -R12, R15, -INF ;  /* 0xff8000000c0f7423 */ /* 0x002fe2000000010f */
[----:B0-----:R-:W-:-:S06]  /*4e30*/  LEA R9, R9, R14, 0x18 ;  /* 0x0000000e09097211 */ /* 0x001fcc00078ec0ff */
[----:B------:R-:W0:Y:S01]  /*4e40*/  LDC R11, c[0x0][0x630] ;  /* 0x00018c00ff0b7b82 */ /* 0x000e220000000800 */
[----:B--2---:R-:W-:-:S07]  /*4e50*/  HFMA2 R14, -RZ, RZ, 0, 5.9604644775390625e-08 ;  /* 0x00000001ff0e7431 */ /* 0x004fce00000001ff */
.L_x_71:
[----:B--2---:R-:W2:Y:S01]  /*4e60*/  LDL.LU R24, [R1] ;  /* 0x0000000001187983 */ /* 0x004ea20000300800 */
[----:B----4-:R-:W-:Y:S01]  /*4e70*/  IABS R17, R8 ;  /* 0x0000000800117213 */ /* 0x010fe20000000000 */
[----:B---3--:R-:W-:Y:S01]  /*4e80*/  IMAD.U32 R16, R14, -0x80000000, RZ ;  /* 0x800000000e107824 */ /* 0x008fe200078e00ff */
[----:B------:R-:W-:Y:S01]  /*4e90*/  IABS R12, R6 ;  /* 0x00000006000c7213 */ /* 0x000fe20000000000 */
[----:B------:R-:W-:Y:S01]  /*4ea0*/  BSSY B0, `(.L_x_66) ;  /* 0x000002a000007945 */ /* 0x000fe20003800000 */
[----:B-1----:R-:W1:Y:S01]  /*4eb0*/  I2F.RP R13, R17 ;  /* 0x00000011000d7306 */ /* 0x002e620000209400 */
[----:B------:R-:W3:Y:S07]  /*4ec0*/  SYNCS.PHASECHK.TRANS64.TRYWAIT P2, [R9+URZ+0xc8], R16 ;  /* 0x0000c810090075a7 */ /* 0x000eee00080411ff */
[----:B-1----:R-:W1:Y:S08]  /*4ed0*/  MUFU.RCP R22, R13 ;  /* 0x0000000d00167308 */ /* 0x002e700000001000 */
[----:B------:R-:W4:Y:S01]  /*4ee0*/  I2F.RP R13, R12 ;  /* 0x0000000c000d7306 */ /* 0x000f220000209400 */
[----:B-1----:R-:W-:-:S07]  /*4ef0*/  VIADD R22, R22, 0xffffffe ;  /* 0x0ffffffe16167836 */ /* 0x002fce0000000000 */
[----:B------:R-:W1:Y:S08]  /*4f00*/  F2I.FTZ.U32.TRUNC.NTZ R23, R22 ;  /* 0x0000001600177305 */ /* 0x000e70000021f000 */
[----:B----4-:R-:W4:Y:S01]  /*4f10*/  MUFU.RCP R13, R13 ;  /* 0x0000000d000d7308 */ /* 0x010f220000001000 */
[----:B-1----:R-:W-:Y:S02]  /*4f20*/  IMAD.MOV R20, RZ, RZ, -R23 ;  /* 0x000000ffff147224 */ /* 0x002fe400078e0a17 */
[----:B------:R-:W-:-:S02]  /*4f30*/  IMAD.MOV.U32 R22, RZ, RZ, RZ ;  /* 0x000000ffff167224 */ /* 0x000fc400078e00ff */
[----:B------:R-:W-:-:S04]  /*4f40*/  IMAD R20, R20, R17, RZ ;  /* 0x0000001114147224 */ /* 0x000fc800078e02ff */
[----:B------:R-:W-:-:S04]  /*4f50*/  IMAD.HI.U32 R20, R23, R20, R22 ;  /* 0x0000001417147227 */ /* 0x000fc800078e0016 */
[----:B----4-:R-:W-:-:S06]  /*4f60*/  VIADD R21, R13, 0xffffffe ;  /* 0x0ffffffe0d157836 */ /* 0x010fcc0000000000 */
[----:B------:R-:W1:Y:S01]  /*4f70*/  F2I.FTZ.U32.TRUNC.NTZ R21, R21 ;  /* 0x0000001500157305 */ /* 0x000e62000021f000 */
[----:B--2---:R-:W-:-:S04]  /*4f80*/  IADD3 R24, PT, PT, R10, R24, RZ ;  /* 0x000000180a187210 */ /* 0x004fc80007ffe0ff */
[----:B------:R-:W-:Y:S01]  /*4f90*/  IABS R19, R24 ;  /* 0x0000001800137213 */ /* 0x000fe20000000000 */
[----:B------:R2:W-:Y:S04]  /*4fa0*/  STL [R1], R24 ;  /* 0x0000001801007387 */ /* 0x0005e80000100800 */
[----:B------:R-:W-:-:S05]  /*4fb0*/  IMAD.HI.U32 R20, R20, R19, RZ ;  /* 0x0000001314147227 */ /* 0x000fca00078e00ff */
[----:B------:R-:W-:-:S05]  /*4fc0*/  IADD3 R18, PT, PT, -R20, RZ, RZ ;  /* 0x000000ff14127210 */ /* 0x000fca0007ffe1ff */
[----:B------:R-:W-:-:S05]  /*4fd0*/  IMAD R18, R17, R18, R19 ;  /* 0x0000001211127224 */ /* 0x000fca00078e0213 */
[----:B------:R-:W-:-:S13]  /*4fe0*/  ISETP.GT.U32.AND P0, PT, R17, R18, PT ;  /* 0x000000121100720c */ /* 0x000fda0003f04070 */
[-C--:B------:R-:W-:Y:S02]  /*4ff0*/  @!P0 IADD3 R18, PT, PT, R18, -R17.reuse, RZ ;  /* 0x8000001112128210 */ /* 0x080fe40007ffe0ff */
[----:B------:R-:W-:Y:S02]  /*5000*/  @!P0 IADD3 R20, PT, PT, R20, 0x1, RZ ;  /* 0x0000000114148810 */ /* 0x000fe40007ffe0ff */
[----:B------:R-:W-:Y:S02]  /*5010*/  ISETP.GE.U32.AND P3, PT, R18, R17, PT ;  /* 0x000000111200720c */ /* 0x000fe40003f66070 */
[----:B------:R-:W-:Y:S02]  /*5020*/  LOP3.LUT R17, R24, R8, RZ, 0x3c, !PT ;  /* 0x0000000818117212 */ /* 0x000fe400078e3cff */
[----:B------:R-:W-:Y:S02]  /*5030*/  ISETP.NE.AND P0, PT, R8, RZ, PT ;  /* 0x000000ff0800720c */ /* 0x000fe40003f05270 */
[----:B------:R-:W-:Y:S01]  /*5040*/  ISETP.GE.AND P1, PT, R17, RZ, PT ;  /* 0x000000ff1100720c */ /* 0x000fe20003f26270 */
[----:B-1----:R-:W-:-:S04]  /*5050*/  IMAD.MOV R17, RZ, RZ, -R21 ;  /* 0x000000ffff117224 */ /* 0x002fc800078e0a15 */
[----:B------:R-:W-:Y:S02]  /*5060*/  IMAD R18, R17, R12, RZ ;  /* 0x0000000c11127224 */ /* 0x000fe400078e02ff */
[----:B------:R-:W-:-:S05]  /*5070*/  @P3 VIADD R20, R20, 0x1 ;  /* 0x0000000114143836 */ /* 0x000fca0000000000 */
[----:B------:R-:W-:Y:S01]  /*5080*/  MOV R13, R20 ;  /* 0x00000014000d7202 */ /* 0x000fe20000000f00 */
[----:B------:R-:W-:-:S03]  /*5090*/  IMAD.MOV.U32 R20, RZ, RZ, RZ ;  /* 0x000000ffff147224 */ /* 0x000fc600078e00ff */
[----:B------:R-:W-:Y:S01]  /*50a0*/  @!P1 IADD3 R13, PT, PT, -R13, RZ, RZ ;  /* 0x000000ff0d0d9210 */ /* 0x000fe20007ffe1ff */
[----:B------:R-:W-:Y:S01]  /*50b0*/  IMAD.HI.U32 R18, R21, R18, R20 ;  /* 0x0000001215127227 */ /* 0x000fe200078e0014 */
[----:B------:R-:W-:-:S04]  /*50c0*/  @!P0 LOP3.LUT R13, RZ, R8, RZ, 0x33, !PT ;  /* 0x00000008ff0d8212 */ /* 0x000fc800078e33ff */
[----:B------:R-:W-:-:S05]  /*50d0*/  IABS R17, R13 ;  /* 0x0000000d00117213 */ /* 0x000fca0000000000 */
[----:B------:R-:W-:-:S05]  /*50e0*/  IMAD.HI.U32 R18, R18, R17, RZ ;  /* 0x0000001112127227 */ /* 0x000fca00078e00ff */
[----:B------:R-:W-:-:S05]  /*50f0*/  IADD3 R18, PT, PT, -R18, RZ, RZ ;  /* 0x000000ff12127210 */ /* 0x000fca0007ffe1ff */
[----:B------:R-:W-:-:S05]  /*5100*/  IMAD R17, R12, R18, R17 ;  /* 0x000000120c117224 */ /* 0x000fca00078e0211 */
[----:B------:R-:W-:-:S13]  /*5110*/  ISETP.GT.U32.AND P0, PT, R12, R17, PT ;  /* 0x000000110c00720c */ /* 0x000fda0003f04070 */
[----:B------:R-:W-:Y:S01]  /*5120*/  @!P0 IMAD.IADD R17, R17, 0x1, -R12 ;  /* 0x0000000111118824 */ /* 0x000fe200078e0a0c */
[----:B--23--:R-:W-:Y:S06]  /*5130*/  @!P2 BRA `(.L_x_67) ;  /* 0x0000002c00a4a947 */ /* 0x00cfec0003800000 */
.L_x_132:
[----:B------:R-:W-:Y:S05]  /*5140*/  BSYNC B0 ;  /* 0x0000000000007941 */ /* 0x000fea0003800000 */
.L_x_66:
[----:B------:R-:W2:Y:S01]  /*5150*/  LDCU UR8, c[0x0][0x440] ;  /* 0x00008800ff0877ac */ /* 0x000ea20008000800 */
[----:B------:R3:W-:Y:S01]  /*5160*/  STS [R3+UR4+0x30000], RZ ;  /* 0x030000ff03007988 */ /* 0x0007e20008000804 */
[----:B------:R-:W-:Y:S01]  /*5170*/  ISETP.GT.U32.AND P0, PT, R12, R17, PT ;  /* 0x000000110c00720c */ /* 0x000fe20003f04070 */
[----:B------:R-:W-:Y:S01]  /*5180*/  IMAD R20, R7, 0x80, R2 ;  /* 0x0000008007147824 */ /* 0x000fe200078e0202 */
[----:B------:R-:W-:Y:S01]  /*5190*/  ISETP.GE.AND P1, PT, R13, RZ, PT ;  /* 0x000000ff0d00720c */ /* 0x000fe20003f26270 */
[----:B------:R4:W-:Y:S06]  /*51a0*/  MEMBAR.ALL.CTA ;  /* 0x0000000000007992 */ /* 0x0009ec0000008000 */
[----:B----4-:R-:W4:Y:S01]  /*51b0*/  FENCE.VIEW.ASYNC.S ;  /* 0x00000000000073c6 */ /* 0x010f220000000000 */
[----:B------:R-:W-:Y:S01]  /*51c0*/  MOV R16, 0x1 ;  /* 0x0000000100107802 */ /* 0x000fe20000000f00 */
[----:B------:R-:W-:Y:S02]  /*51d0*/  BSSY.RECONVERGENT B0, `(.L_x_68) ;  /* 0x000003a000007945 */ /* 0x000fe40003800200 */
[----:B------:R-:W-:Y:S01]  /*51e0*/  @!P0 IMAD.IADD R17, R17, 0x1, -R12 ;  /* 0x0000000111118824 */ /* 0x000fe200078e0a0c */
[----:B------:R-:W-:-:S02]  /*51f0*/  ISETP.NE.AND P0, PT, R6, RZ, PT ;  /* 0x000000ff0600720c */ /* 0x000fc40003f05270 */
[----:B--2---:R-:W-:Y:S01]  /*5200*/  ISETP.GE.AND P2, PT, R20, UR8, PT ;  /* 0x0000000814007c0c */ /* 0x004fe2000bf46270 */
[----:B------:R-:W-:-:S05]  /*5210*/  IMAD.MOV.U32 R12, RZ, RZ, R17 ;  /* 0x000000ffff0c7224 */ /* 0x000fca00078e0011 */
[----:B------:R-:W-:Y:S01]  /*5220*/  @!P1 IADD3 R12, PT, PT, -R12, RZ, RZ ;  /* 0x000000ff0c0c9210 */ /* 0x000fe20007ffe1ff */
[----:B----4-:R3:W-:Y:S06]  /*5230*/  SYNCS.ARRIVE.TRANS64.ART0 RZ, [R9+URZ+0xc0], R16 ;  /* 0x0000c01009ff79a7 */ /* 0x0107ec00085000ff */
[----:B------:R-:W-:Y:S05]  /*5240*/  @P2 BRA `(.L_x_69) ;  /* 0x0000000000c82947 */ /* 0x000fea0003800000 */
[----:B0-----:R-:W-:Y:S01]  /*5250*/  IABS R17, R11 ;  /* 0x0000000b00117213 */ /* 0x001fe20000000000 */
[----:B------:R-:W-:Y:S01]  /*5260*/  HFMA2 R18, -RZ, RZ, 0, 0 ;  /* 0x00000000ff127431 */ /* 0x000fe200000001ff */
[----:B------:R-:W0:Y:S01]  /*5270*/  LDCU.64 UR12, c[0x0][0x650] ;  /* 0x0000ca00ff0c77ac */ /* 0x000e220008000a00 */
[----:B------:R-:W2:Y:S01]  /*5280*/  LDC.64 R22, c[0x0][0x358] ;  /* 0x0000d600ff167b82 */ /* 0x000ea20000000a00 */
[----:B------:R-:W4:Y:S01]  /*5290*/  I2F.RP R21, R17 ;  /* 0x0000001100157306 */ /* 0x000f220000209400 */
[----:B------:R-:W5:Y:S07]  /*52a0*/  LDCU.128 UR8, c[0x0][0x640] ;  /* 0x0000c800ff0877ac */ /* 0x000f6e0008000c00 */
[----:B-1--4-:R-:W1:Y:S02]  /*52b0*/  MUFU.RCP R19, R21 ;  /* 0x0000001500137308 */ /* 0x012e640000001000 */
[----:B-1----:R-:W-:Y:S01]  /*52c0*/  VIADD R19, R19, 0xffffffe ;  /* 0x0ffffffe13137836 */ /* 0x002fe20000000000 */
[----:B------:R-:W-:-:S05]  /*52d0*/  SHF.R.S32.HI R21, RZ, 0x1f, R20 ;  /* 0x0000001fff157819 */ /* 0x000fca0000011414 */
[----:B------:R-:W1:Y:S01]  /*52e0*/  F2I.FTZ.U32.TRUNC.NTZ R19, R19 ;  /* 0x0000001300137305 */ /* 0x000e62000021f000 */
[----:B0-----:R-:W-:-:S04]  /*52f0*/  IMAD.WIDE.U32 R20, R5, UR12, R20 ;  /* 0x0000000c05147c25 */ /* 0x001fc8000f8e0014 */
[----:B-1----:R-:W-:-:S04]  /*5300*/  IMAD.MOV R7, RZ, RZ, -R19 ;  /* 0x000000ffff077224 */ /* 0x002fc800078e0a13 */
[----:B---3--:R-:W-:Y:S01]  /*5310*/  IMAD R16, R7, R17, RZ ;  /* 0x0000001107107224 */ /* 0x008fe200078e02ff */
[----:B------:R-:W-:-:S03]  /*5320*/  IABS R7, R4 ;  /* 0x0000000400077213 */ /* 0x000fc60000000000 */
[----:B------:R-:W-:-:S06]  /*5330*/  IMAD.HI.U32 R16, R19, R16, R18 ;  /* 0x0000001013107227 */ /* 0x000fcc00078e0012 */
[----:B------:R-:W-:-:S04]  /*5340*/  IMAD.HI.U32 R18, R16, R7, RZ ;  /* 0x0000000710127227 */ /* 0x000fc800078e00ff */
[----:B------:R-:W-:-:S04]  /*5350*/  IMAD.MOV R16, RZ, RZ, -R18 ;  /* 0x000000ffff107224 */ /* 0x000fc800078e0a12 */
[----:B------:R-:W-:Y:S01]  /*5360*/  IMAD R16, R17, R16, R7 ;  /* 0x0000001011107224 */ /* 0x000fe200078e0207 */
[----:B------:R-:W-:-:S04]  /*5370*/  LOP3.LUT R7, R4, R11, RZ, 0x3c, !PT ;  /* 0x0000000b04077212 */ /* 0x000fc800078e3cff */
[----:B------:R-:W-:Y:S02]  /*5380*/  ISETP.GT.U32.AND P2, PT, R17, R16, PT ;  /* 0x000000101100720c */ /* 0x000fe40003f44070 */
[----:B------:R-:W-:Y:S02]  /*5390*/  ISETP.GE.AND P1, PT, R7, RZ, PT ;  /* 0x000000ff0700720c */ /* 0x000fe40003f26270 */
[----:B------:R-:W-:-:S09]  /*53a0*/  SHF.R.S32.HI R7, RZ, 0x1f, R5 ;  /* 0x0000001fff077819 */ /* 0x000fd20000011405 */
[-C--:B------:R-:W-:Y:S01]  /*53b0*/  @!P2 IADD3 R16, PT, PT, R16, -R17.reuse, RZ ;  /* 0x800000111010a210 */ /* 0x080fe20007ffe0ff */
[----:B------:R-:W-:Y:S01]  /*53c0*/  @!P2 VIADD R18, R18, 0x1 ;  /* 0x000000011212a836 */ /* 0x000fe20000000000 */
[----:B------:R-:W-:Y:S02]  /*53d0*/  ISETP.NE.AND P2, PT, R11, RZ, PT ;  /* 0x000000ff0b00720c */ /* 0x000fe40003f45270 */
[----:B------:R-:W-:Y:S01]  /*53e0*/  ISETP.GE.U32.AND P3, PT, R16, R17, PT ;  /* 0x000000111000720c */ /* 0x000fe20003f66070 */
[----:B------:R-:W-:-:S04]  /*53f0*/  IMAD R16, R7, UR12, RZ ;  /* 0x0000000c07107c24 */ /* 0x000fc8000f8e02ff */
[----:B------:R-:W-:-:S05]  /*5400*/  IMAD R5, R5, UR13, R16 ;  /* 0x0000000d05057c24 */ /* 0x000fca000f8e0210 */
[----:B------:R-:W-:-:S03]  /*5410*/  IADD3 R21, PT, PT, R21, R5, RZ ;  /* 0x0000000515157210 */ /* 0x000fc60007ffe0ff */
[----:B------:R-:W-:-:S05]  /*5420*/  @P3 IADD3 R18, PT, PT, R18, 0x1, RZ ;  /* 0x0000000112123810 */ /* 0x000fca0007ffe0ff */
[----:B------:R-:W-:Y:S01]  /*5430*/  @!P1 IMAD.MOV R18, RZ, RZ, -R18 ;  /* 0x000000ffff129224 */ /* 0x000fe200078e0a12 */
[----:B------:R-:W-:-:S04]  /*5440*/  @!P2 LOP3.LUT R18, RZ, R11, RZ, 0x33, !PT ;  /* 0x0000000bff12a212 */ /* 0x000fc800078e33ff */
[--C-:B------:R-:W-:Y:S01]  /*5450*/  SHF.R.S32.HI R7, RZ, 0x1f, R18.reuse ;  /* 0x0000001fff077819 */ /* 0x100fe20000011412 */
[----:B------:R-:W-:Y:S02]  /*5460*/  IMAD.MOV R5, RZ, RZ, -R18 ;  /* 0x000000ffff057224 */ /* 0x000fe400078e0a12 */
[----:B-----5:R-:W-:-:S04]  /*5470*/  IMAD.WIDE.U32 R20, R18, UR10, R20 ;  /* 0x0000000a12147c25 */ /* 0x020fc8000f8e0014 */
[----:B------:R-:W-:Y:S02]  /*5480*/  IMAD R7, R7, UR10, RZ ;  /* 0x0000000a07077c24 */ /* 0x000fe4000f8e02ff */
[----:B------:R-:W-:Y:S02]  /*5490*/  IMAD R5, R11, R5, R4 ;  /* 0x000000050b057224 */ /* 0x000fe400078e0204 */
[----:B------:R-:W-:Y:S01]  /*54a0*/  IMAD R7, R18, UR11, R7 ;  /* 0x0000000b12077c24 */ /* 0x000fe2000f8e0207 */
[----:B------:R-:W0:Y:S02]  /*54b0*/  LDCU.64 UR10, c[0x0][0x620] ;  /* 0x0000c400ff0a77ac */ /* 0x000e240008000a00 */
[----:B------:R-:W-:Y:S02]  /*54c0*/  SHF.R.S32.HI R4, RZ, 0x1f, R5 ;  /* 0x0000001fff047819 */ /* 0x000fe40000011405 */
[----:B------:R-:W-:-:S03]  /*54d0*/  IADD3 R21, PT, PT, R21, R7, RZ ;  /* 0x0000000715157210 */ /* 0x000fc60007ffe0ff */
[----:B------:R-:W-:Y:S02]  /*54e0*/  IMAD R4, R4, UR8, RZ ;  /* 0x0000000804047c24 */ /* 0x000fe4000f8e02ff */
[----:B------:R-:W-:Y:S01]  /*54f0*/  IMAD.WIDE.U32 R20, R5, UR8, R20 ;  /* 0x0000000805147c25 */ /* 0x000fe2000f8e0014 */
[----:B--2---:R-:W-:-:S03]  /*5500*/  R2UR UR8, R22 ;  /* 0x00000000160872ca */ /* 0x004fc600000e0000 */
[----:B------:R-:W-:Y:S01]  /*5510*/  IMAD R4, R5, UR9, R4 ;  /* 0x0000000905047c24 */ /* 0x000fe2000f8e0204 */
[----:B------:R-:W-:-:S03]  /*5520*/  R2UR UR9, R23 ;  /* 0x00000000170972ca */ /* 0x000fc600000e0000 */
[----:B------:R-:W-:Y:S01]  /*5530*/  IMAD.IADD R4, R21, 0x1, R4 ;  /* 0x0000000115047824 */ /* 0x000fe200078e0204 */
[----:B0-----:R-:W-:-:S04]  /*5540*/  LEA R16, P1, R20, UR10, 0x2 ;  /* 0x0000000a14107c11 */ /* 0x001fc8000f8210ff */
[----:B------:R-:W-:-:S05]  /*5550*/  LEA.HI.X R17, R20, UR11, R4, 0x2, P1 ;  /* 0x0000000b14117c11 */ /* 0x000fca00088f1404 */
[----:B------:R2:W-:Y:S04]  /*5560*/  STG.E desc[UR8][R16.64], R15 ;  /* 0x0000000f10007986 */ /* 0x0005e8000c101908 */
.L_x_69:
[----:B------:R-:W-:Y:S05]  /*5570*/  BSYNC.RECONVERGENT B0 ;  /* 0x0000000000007941 */ /* 0x000fea0003800200 */
.L_x_68:
[----:B------:R-:W4:Y:S01]  /*5580*/  LDL R22, [R1] ;  /* 0x0000000001167983 */ /* 0x000f220000100800 */
[----:B------:R-:W-:Y:S01]  /*5590*/  UISETP.NE.AND UP0, UPT, UR22, URZ, UPT ;  /* 0x000000ff1600728c */ /* 0x000fe2000bf05270 */
[----:B------:R-:W-:Y:S02]  /*55a0*/  IADD3 R7, PT, PT, -R13, RZ, RZ ;  /* 0x000000ff0d077210 */ /* 0x000fe40007ffe1ff */
[----:B------:R-:W-:Y:S02]  /*55b0*/  @!P0 LOP3.LUT R12, RZ, R6, RZ, 0x33, !PT ;  /* 0x00000006ff0c8212 */ /* 0x000fe400078e33ff */
[----:B------:R-:W-:Y:S02]  /*55c0*/  MOV R5, RZ ;  /* 0x000000ff00057202 */ /* 0x000fe40000000f00 */
[----:B------:R-:W-:Y:S01]  /*55d0*/  MOV R4, R12 ;  /* 0x0000000c00047202 */ /* 0x000fe20000000f00 */
[----:B----4-:R-:W-:Y:S01]  /*55e0*/  IMAD R7, R8, R7, R22 ;  /* 0x0000000708077224 */ /* 0x010fe200078e0216 */
[----:B------:R-:W-:Y:S06]  /*55f0*/  BRA.U !UP0, `(.L_x_70) ;  /* 0x0000000108bc7547 */ /* 0x000fec000b800000 */
[----:B------:R-:W-:Y:S02]  /*5600*/  IABS R18, UR22 ;  /* 0x0000001600127c13 */ /* 0x000fe40008000000 */
[----:B------:R-:W-:Y:S02]  /*5610*/  IABS R13, R0 ;  /* 0x00000000000d7213 */ /* 0x000fe40000000000 */
[----:B------:R-:W4:Y:S01]  /*5620*/  I2F.RP R12, R18 ;  /* 0x00000012000c7306 */ /* 0x000f220000209400 */
[----:B--23--:R-:W-:Y:S02]  /*5630*/  IABS R16, R22 ;  /* 0x0000001600107213 */ /* 0x00cfe40000000000 */
[----:B------:R-:W-:-:S05]  /*5640*/  IABS R5, UR22 ;  /* 0x0000001600057c13 */ /* 0x000fca0008000000 */
[----:B------:R-:W-:Y:S01]  /*5650*/  IMAD.MOV R5, RZ, RZ, -R5 ;  /* 0x000000ffff057224 */ /* 0x000fe200078e0a05 */
[----:B----4-:R-:W2:Y:S08]  /*5660*/  MUFU.RCP R20, R12 ;  /* 0x0000000c00147308 */ /* 0x010eb00000001000 */
[----:B------:R-:W3:Y:S01]  /*5670*/  I2F.RP R12, R13 ;  /* 0x0000000d000c7306 */ /* 0x000ee20000209400 */
[----:B--2---:R-:W-:-:S07]  /*5680*/  VIADD R20, R20, 0xffffffe ;  /* 0x0ffffffe14147836 */ /* 0x004fce0000000000 */
[----:B------:R2:W4:Y:S08]  /*5690*/  F2I.FTZ.U32.TRUNC.NTZ R21, R20 ;  /* 0x0000001400157305 */ /* 0x000530000021f000 */
[----:B---3--:R-:W3:Y:S01]  /*56a0*/  MUFU.RCP R12, R12 ;  /* 0x0000000c000c7308 */ /* 0x008ee20000001000 */
[----:B--2---:R-:W-:Y:S02]  /*56b0*/  HFMA2 R20, -RZ, RZ, 0, 0 ;  /* 0x00000000ff147431 */ /* 0x004fe400000001ff */
[----:B----4-:R-:W-:-:S04]  /*56c0*/  IMAD.MOV R17, RZ, RZ, -R21 ;  /* 0x000000ffff117224 */ /* 0x010fc800078e0a15 */
[----:B------:R-:W-:-:S04]  /*56d0*/  IMAD R17, R17, R18, RZ ;  /* 0x0000001211117224 */ /* 0x000fc800078e02ff */
[----:B------:R-:W-:-:S06]  /*56e0*/  IMAD.HI.U32 R17, R21, R17, R20 ;  /* 0x0000001115117227 */ /* 0x000fcc00078e0014 */
[----:B------:R-:W-:-:S04]  /*56f0*/  IMAD.HI.U32 R17, R17, R16, RZ ;  /* 0x0000001011117227 */ /* 0x000fc800078e00ff */
[----:B------:R-:W-:Y:S01]  /*5700*/  IMAD R5, R17, R5, R16 ;  /* 0x0000000511057224 */ /* 0x000fe200078e0210 */
[----:B---3--:R-:W-:-:S04]  /*5710*/  IADD3 R16, PT, PT, R12, 0xffffffe, RZ ;  /* 0x0ffffffe0c107810 */ /* 0x008fc80007ffe0ff */
[----:B------:R-:W-:Y:S01]  /*5720*/  ISETP.GT.U32.AND P0, PT, R18, R5, PT ;  /* 0x000000051200720c */ /* 0x000fe20003f04070 */
[----:B-1----:R-:W1:-:S12]  /*5730*/  F2I.FTZ.U32.TRUNC.NTZ R19, R16 ;  /* 0x0000001000137305 */ /* 0x002e58000021f000 */
[----:B------:R-:W-:Y:S02]  /*5740*/  @!P0 IMAD.IADD R5, R5, 0x1, -R18 ;  /* 0x0000000105058824 */ /* 0x000fe400078e0a12 */
[----:B------:R-:W-:Y:S01]  /*5750*/  @!P0 VIADD R17, R17, 0x1 ;  /* 0x0000000111118836 */ /* 0x000fe20000000000 */
[----:B------:R-:W-:Y:S02]  /*5760*/  ISETP.NE.AND P0, PT, RZ, UR22, PT ;  /* 0x00000016ff007c0c */ /* 0x000fe4000bf05270 */
[----:B------:R-:W-:Y:S01]  /*5770*/  ISETP.GE.U32.AND P2, PT, R5, R18, PT ;  /* 0x000000120500720c */ /* 0x000fe20003f46070 */
[----:B------:R-:W-:Y:S01]  /*5780*/  HFMA2 R18, -RZ, RZ, 0, 0 ;  /* 0x00000000ff127431 */ /* 0x000fe200000001ff */
[----:B------:R-:W-:-:S04]  /*5790*/  LOP3.LUT R5, R22, UR22, RZ, 0x3c, !PT ;  /* 0x0000001616057c12 */ /* 0x000fc8000f8e3cff */
[----:B------:R-:W-:Y:S01]  /*57a0*/  ISETP.GE.AND P1, PT, R5, RZ, PT ;  /* 0x000000ff0500720c */ /* 0x000fe20003f26270 */
[----:B-1----:R-:W-:-:S06]  /*57b0*/  IMAD.MOV R5, RZ, RZ, -R19 ;  /* 0x000000ffff057224 */ /* 0x002fcc00078e0a13 */
[----:B------:R-:W-:-:S05]  /*57c0*/  @P2 VIADD R17, R17, 0x1 ;  /* 0x0000000111112836 */ /* 0x000fca0000000000 */
[----:B------:R-:W-:Y:S01]  /*57d0*/  MOV R12, R17 ;  /* 0x00000011000c7202 */ /* 0x000fe20000000f00 */
[----:B------:R-:W-:-:S04]  /*57e0*/  IMAD R17, R5, R13, RZ ;  /* 0x0000000d05117224 */ /* 0x000fc800078e02ff */
[----:B------:R-:W-:Y:S01]  /*57f0*/  @!P1 IMAD.MOV R12, RZ, RZ, -R12 ;  /* 0x000000ffff0c9224 */ /* 0x000fe200078e0a0c */
[----:B------:R-:W-:Y:S01]  /*5800*/  @!P0 LOP3.LUT R12, RZ, UR22, RZ, 0x33, !PT ;  /* 0x00000016ff0c8c12 */ /* 0x000fe2000f8e33ff */
[----:B------:R-:W-:-:S03]  /*5810*/  IMAD.HI.U32 R17, R19, R17, R18 ;  /* 0x0000001113117227 */ /* 0x000fc600078e0012 */
[----:B------:R-:W-:Y:S02]  /*5820*/  IABS R5, R12 ;  /* 0x0000000c00057213 */ /* 0x000fe40000000000 */
[----:B------:R-:W-:-:S03]  /*5830*/  ISETP.GE.AND P1, PT, R12, RZ, PT ;  /* 0x000000ff0c00720c */ /* 0x000fc60003f26270 */
[----:B------:R-:W-:-:S04]  /*5840*/  IMAD.HI.U32 R16, R17, R5, RZ ;  /* 0x0000000511107227 */ /* 0x000fc800078e00ff */
[----:B------:R-:W-:-:S04]  /*5850*/  IMAD.MOV R16, RZ, RZ, -R16 ;  /* 0x000000ffff107224 */ /* 0x000fc800078e0a10 */
[----:B------:R-:W-:-:S05]  /*5860*/  IMAD R16, R13, R16, R5 ;  /* 0x000000100d107224 */ /* 0x000fca00078e0205 */
[----:B------:R-:W-:-:S13]  /*5870*/  ISETP.GT.U32.AND P0, PT, R13, R16, PT ;  /* 0x000000100d00720c */ /* 0x000fda0003f04070 */
[----:B------:R-:W-:Y:S01]  /*5880*/  @!P0 IMAD.IADD R16, R16, 0x1, -R13 ;  /* 0x0000000110108824 */ /* 0x000fe200078e0a0d */
[----:B------:R-:W-:-:S04]  /*5890*/  ISETP.NE.AND P0, PT, R0, RZ, PT ;  /* 0x000000ff0000720c */ /* 0x000fc80003f05270 */
[----:B------:R-:W-:-:S13]  /*58a0*/  ISETP.GT.U32.AND P2, PT, R13, R16, PT ;  /* 0x000000100d00720c */ /* 0x000fda0003f44070 */
[----:B------:R-:W-:-:S05]  /*58b0*/  @!P2 IADD3 R16, PT, PT, R16, -R13, RZ ;  /* 0x8000000d1010a210 */ /* 0x000fca0007ffe0ff */
[----:B------:R-:W-:-:S05]  /*58c0*/  IMAD.MOV.U32 R5, RZ, RZ, R16 ;  /* 0x000000ffff057224 */ /* 0x000fca00078e0010 */
[----:B------:R-:W-:Y:S02]  /*58d0*/  @!P1 IADD3 R5, PT, PT, -R5, RZ, RZ ;  /* 0x000000ff05059210 */ /* 0x000fe40007ffe1ff */
[----:B------:R-:W-:-:S07]  /*58e0*/  @!P0 LOP3.LUT R5, RZ, R0, RZ, 0x33, !PT ;  /* 0x00000000ff058212 */ /* 0x000fce00078e33ff */
.L_x_70:
[----:B------:R-:W-:Y:S02]  /*58f0*/  ISETP.GE.AND P0, PT, R22, UR5, PT ;  /* 0x0000000516007c0c */ /* 0x000fe4000bf06270 */
[----:B------:R-:W-:-:S11]  /*5900*/  LOP3.LUT R14, R14, 0x1, RZ, 0x3c, !PT ;  /* 0x000000010e0e7812 */ /* 0x000fd600078e3cff */
[----:B------:R-:W-:Y:S05]  /*5910*/  @!P0 BRA `(.L_x_71) ;  /* 0xfffffff400508947 */ /* 0x000fea000383ffff */
[----:B------:R-:W-:Y:S05]  /*5920*/  BSYNC B1 ;  /* 0x0000000000017941 */ /* 0x000fea0003800000 */
.L_x_65:
[----:B------:R-:W4:Y:S01]  /*5930*/  S2UR UR8, SR_CgaCtaId ;  /* 0x00000000000879c3 */ /* 0x000f220000008800 */
[----:B0-----:R-:W-:Y:S01]  /*5940*/  MOV R11, 0x400 ;  /* 0x00000400000b7802 */ /* 0x001fe20000000f00 */
[----:B-1-3--:R-:W-:Y:S02]  /*5950*/  IMAD.MOV.U32 R9, RZ, RZ, -0x80000000 ;  /* 0x80000000ff097424 */ /* 0x00afe400078e00ff */
[----:B----4-:R-:W-:-:S05]  /*5960*/  IMAD.U32 R0, RZ, RZ, UR8 ;  /* 0x00000008ff007e24 */ /* 0x010fca000f8e00ff */
[----:B------:R-:W-:-:S04]  /*5970*/  LEA R6, R0, R11, 0x18 ;  /* 0x0000000b00067211 */ /* 0x000fc800078ec0ff */
[----:B------:R-:W0:Y:S02]  /*5980*/  SYNCS.PHASECHK.TRANS64.TRYWAIT P0, [R6+URZ+0x98], R9 ;  /* 0x00009809060075a7 */ /* 0x000e2400080011ff */
[----:B0-----:R-:W-:Y:S05]  /*5990*/  @!P0 BRA `(.L_x_72) ;  /* 0x0000002400a88947 */ /* 0x001fea0003800000 */
.L_x_133:
[----:B------:R-:W1:Y:S01]  /*59a0*/  SYNCS.PHASECHK.TRANS64.TRYWAIT P0, [R6+URZ+0xb8], R9 ;  /* 0x0000b809060075a7 */ /* 0x000e6200080011ff */
[----:B------:R-:W-:Y:S01]  /*59b0*/  PLOP3.LUT P1, PT, PT, PT, PT, 0x8, 0x80 ;  /* 0x000000000080781c */ /* 0x000fe20003f2e170 */
[----:B-1----:R-:W-:-:S12]  /*59c0*/  @!P0 BRA `(.L_x_73) ;  /* 0x0000002400b88947 */ /* 0x002fd80003800000 */
.L_x_63:
[----:B------:R-:W-:-:S04]  /*59d0*/  ULOP3.LUT UR8, UR25, 0xfffffffc, URZ, 0xc0, !UPT ;  /* 0xfffffffc19087892 */ /* 0x000fc8000f8ec0ff */
[----:B------:R-:W-:-:S09]  /*59e0*/  UISETP.NE.AND UP0, UPT, UR8, 0x4, UPT ;  /* 0x000000040800788c */ /* 0x000fd2000bf05270 */
[----:B------:R-:W-:Y:S05]  /*59f0*/  BRA.U UP0, `(.L_x_74) ;  /* 0x0000001900a07547 */ /* 0x000fea000b800000 */
[----:B------:R-:W-:-:S08]  /*5a00*/  NOP ;  /* 0x0000000000007918 */ /* 0x000fd00000000000 */
[----:B------:R-:W4:-:S00]  /*5a10*/  USETMAXREG.DEALLOC.CTAPOOL 0xa0 ;  /* 0x000000a0000079c8 */ /* 0x000f0000080e0500 */
[----:B----4-:R-:W-:Y:S05]  /*5a20*/  @!P1 BRA `(.L_x_74) ;  /* 0x0000001800949947 */ /* 0x010fea0003800000 */
[----:B01----:R-:W0:Y:S01]  /*5a30*/  S2R R6, SR_CgaCtaId ;  /* 0x0000000000067919 */ /* 0x003e220000008800 */
[----:B------:R-:W-:Y:S01]  /*5a40*/  LEA.HI R8, R0, R0, RZ, 0x1 ;  /* 0x0000000000087211 */ /* 0x000fe200078f08ff */
[----:B------:R-:W-:Y:S01]  /*5a50*/  UIMAD UR8, UR15, UR7, URZ ;  /* 0x000000070f0872a4 */ /* 0x000fe2000f8e02ff */
[----:B------:R-:W-:Y:S01]  /*5a60*/  IMAD.U32 R47, R2, 0x10000, RZ ;  /* 0x00010000022f7824 */ /* 0x000fe200078e00ff */
[----:B------:R-:W-:Y:S01]  /*5a70*/  BSSY B3, `(.L_x_74) ;  /* 0x00001a0000037945 */ /* 0x000fe20003800000 */
[----:B------:R-:W-:Y:S01]  /*5a80*/  LOP3.LUT R9, R8, 0xfffffffe, RZ, 0xc0, !PT ;  /* 0xfffffffe08097812 */ /* 0x000fe200078ec0ff */
[----:B------:R-:W-:Y:S01]  /*5a90*/  IMAD.MOV.U32 R46, RZ, RZ, RZ ;  /* 0x000000ffff2e7224 */ /* 0x000fe200078e00ff */
[----:B------:R-:W-:Y:S01]  /*5aa0*/  SHF.R.U32.HI R8, RZ, 0x1, R8 ;  /* 0x00000001ff087819 */ /* 0x000fe20000011608 */
[----:B------:R-:W-:Y:S01]  /*5ab0*/  IMAD.U32 R36, RZ, RZ, UR8 ;  /* 0x00000008ff247e24 */ /* 0x000fe2000f8e00ff */
[----:B------:R-:W-:Y:S02]  /*5ac0*/  ISETP.NE.AND P0, PT, R0, R9, PT ;  /* 0x000000090000720c */ /* 0x000fe40003f05270 */
[----:B------:R-:W-:-:S02]  /*5ad0*/  CS2R R44, SRZ ;  /* 0x00000000002c7805 */ /* 0x000fc4000001ff00 */
[----:B------:R-:W-:Y:S01]  /*5ae0*/  MOV R9, 0x400 ;  /* 0x0000040000097802 */ /* 0x000fe20000000f00 */
[----:B------:R-:W-:Y:S01]  /*5af0*/  IMAD.MOV.U32 R39, RZ, RZ, RZ ;  /* 0x000000ffff277224 */ /* 0x000fe200078e00ff */
[----:B------:R-:W-:Y:S01]  /*5b00*/  ISETP.LT.AND P0, PT, R0, RZ, P0 ;  /* 0x000000ff0000720c */ /* 0x000fe20000701270 */
[----:B------:R-:W-:Y:S01]  /*5b10*/  VIADD R0, R8, 0xffffffff ;  /* 0xffffffff08007836 */ /* 0x000fe20000000000 */
[----:B------:R-:W-:Y:S01]  /*5b20*/  LOP3.LUT R47, R47, 0x600000, RZ, 0xc0, !PT ;  /* 0x006000002f2f7812 */ /* 0x000fe200078ec0ff */
[----:B------:R-:W-:Y:S01]  /*5b30*/  IMAD R36, R36, UR6, RZ ;  /* 0x0000000624247c24 */ /* 0x000fe2000f8e02ff */
[----:B------:R-:W-:Y:S02]  /*5b40*/  LOP3.LUT R48, R2, 0x7f, RZ, 0xc0, !PT ;  /* 0x0000007f02307812 */ /* 0x000fe400078ec0ff */
[----:B------:R-:W-:-:S07]  /*5b50*/  LOP3.LUT R47, R47, 0x100, RZ, 0xfc, !PT ;  /* 0x000001002f2f7812 */ /* 0x000fce00078efcff */
[----:B------:R-:W-:Y:S01]  /*5b60*/  @!P0 IMAD.MOV R0, RZ, RZ, R8 ;  /* 0x000000ffff008224 */ /* 0x000fe200078e0208 */
[----:B0-----:R-:W-:-:S03]  /*5b70*/  LEA R6, R6, R9, 0x18 ;  /* 0x0000000906067211 */ /* 0x001fc600078ec0ff */
[----:B------:R-:W-:Y:S02]  /*5b80*/  IMAD.IADD R9, R0, 0x1, R0 ;  /* 0x0000000100097824 */ /* 0x000fe400078e0200 */
[----:B------:R-:W-:-:S05]  /*5b90*/  VIADD R6, R6, 0xd8 ;  /* 0x000000d806067836 */ /* 0x000fca0000000000 */
[----:B------:R-:W-:-:S07]  /*5ba0*/  PRMT R42, R9, 0x654, R6 ;  /* 0x00000654092a7816 */ /* 0x000fce0000000006 */
.L_x_94:
[----:B0-----:R-:W0:Y:S01]  /*5bb0*/  S2UR UR8, SR_CgaCtaId ;  /* 0x00000000000879c3 */ /* 0x001e220000008800 */
[----:B------:R-:W-:Y:S01]  /*5bc0*/  MOV R9, 0x400 ;  /* 0x0000040000097802 */ /* 0x000fe20000000f00 */
[----:B------:R-:W-:Y:S01]  /*5bd0*/  BSSY B0, `(.L_x_75) ;  /* 0x000000f000007945 */ /* 0x000fe20003800000 */
[----:B--2---:R-:W-:Y:S01]  /*5be0*/  SHF.L.U32 R17, R45, 0x1f, RZ ;  /* 0x0000001f2d117819 */ /* 0x004fe200000006ff */
[----:B------:R-:W-:Y:S01]  /*5bf0*/  HFMA2 R13, -RZ, RZ, 0, 5.9604644775390625e-08 ;  /* 0x00000001ff0d7431 */ /* 0x000fe200000001ff */
[----:B------:R-:W-:Y:S01]  /*5c00*/  SHF.R.S32.HI R10, RZ, 0x1f, R5 ;  /* 0x0000001fff0a7819 */ /* 0x000fe20000011405 */
[----:B------:R-:W-:Y:S02]  /*5c10*/  IMAD.U32 R15, R46, -0x80000000, RZ ;  /* 0x800000002e0f7824 */ /* 0x000fe400078e00ff */
[----:B-1----:R-:W1:Y:S01]  /*5c20*/  LDC R11, c[0x0][0x5f4] ;  /* 0x00017d00ff0b7b82 */ /* 0x002e620000000800 */
[----:B0-----:R-:W-:Y:S01]  /*5c30*/  MOV R0, UR8 ;  /* 0x0000000800007c02 */ /* 0x001fe20008000f00 */
[----:B------:R-:W0:Y:S03]  /*5c40*/  LDCU.64 UR8, c[0x0][0x618] ;  /* 0x0000c300ff0877ac */ /* 0x000e260008000a00 */
[----:B------:R-:W-:-:S05]  /*5c50*/  LEA R6, R0, R9, 0x18 ;  /* 0x0000000900067211 */ /* 0x000fca00078ec0ff */
[----:B------:R-:W-:-:S04]  /*5c60*/  IMAD R8, R39, 0x8, R6 ;  /* 0x0000000827087824 */ /* 0x000fc800078e0206 */
[----:B------:R-:W2:Y:S01]  /*5c70*/  SYNCS.PHASECHK.TRANS64.TRYWAIT P0, [R8+URZ+0xa0], R17 ;  /* 0x0000a011080075a7 */ /* 0x000ea200080011ff */
[----:B0-----:R-:W-:Y:S02]  /*5c80*/  IMAD R10, R10, UR8, RZ ;  /* 0x000000080a0a7c24 */ /* 0x001fe4000f8e02ff */
[----:B------:R-:W-:-:S04]  /*5c90*/  IMAD.WIDE.U32 R20, R5, UR8, RZ ;  /* 0x0000000805147c25 */ /* 0x000fc8000f8e00ff */
[----:B------:R-:W-:Y:S01]  /*5ca0*/  IMAD R9, R5, UR9, R10 ;  /* 0x0000000905097c24 */ /* 0x000fe2000f8e020a */
[----:B-12---:R-:W-:Y:S06]  /*5cb0*/  @!P0 BRA `(.L_x_76) ;  /* 0x0000002400188947 */ /* 0x006fec0003800000 */
.L_x_135:
[----:B------:R-:W-:Y:S05]  /*5cc0*/  BSYNC B0 ;  /* 0x0000000000007941 */ /* 0x000fea0003800000 */
.L_x_75:
[----:B------:R1:W-:Y:S01]  /*5cd0*/  SYNCS.ARRIVE.TRANS64.ART0 RZ, [R8+URZ+0xb0], R13 ;  /* 0x0000b00d08ff79a7 */ /* 0x0003e200085000ff */
[----:B------:R-:W-:Y:S01]  /*5ce0*/  IABS R10, R11 ;  /* 0x0000000b000a7213 */ /* 0x000fe20000000000 */
[----:B------:R-:W-:Y:S01]  /*5cf0*/  BSSY B0, `(.L_x_77) ;  /* 0x000000c000007945 */ /* 0x000fe20003800000 */
[----:B---3--:R-:W-:Y:S02]  /*5d00*/  MOV R16, RZ ;  /* 0x000000ff00107202 */ /* 0x008fe40000000f00 */
[----:B------:R-:W2:Y:S01]  /*5d10*/  I2F.RP R12, R10 ;  /* 0x0000000a000c7306 */ /* 0x000ea20000209400 */
[----:B------:R-:W3:Y:S07]  /*5d20*/  SYNCS.PHASECHK.TRANS64.TRYWAIT P0, [R6+URZ+0xc0], R15 ;  /* 0x0000c00f060075a7 */ /* 0x000eee00080011ff */
[----:B0-2---:R-:W0:Y:S02]  /*5d30*/  MUFU.RCP R17, R12 ;  /* 0x0000000c00117308 */ /* 0x005e240000001000 */
[----:B0-----:R-:W-:-:S06]  /*5d40*/  IADD3 R17, PT, PT, R17, 0xffffffe, RZ ;  /* 0x0ffffffe11117810 */ /* 0x001fcc0007ffe0ff */
[----:B------:R-:W0:Y:S02]  /*5d50*/  F2I.FTZ.U32.TRUNC.NTZ R17, R17 ;  /* 0x0000001100117305 */ /* 0x000e24000021f000 */
[----:B0-----:R-:W-:-:S05]  /*5d60*/  IADD3 R5, PT, PT, RZ, -R17, RZ ;  /* 0x80000011ff057210 */ /* 0x001fca0007ffe0ff */
[----:B-1----:R-:W-:Y:S01]  /*5d70*/  IMAD R8, R5, R10, RZ ;  /* 0x0000000a05087224 */ /* 0x002fe200078e02ff */
[----:B------:R-:W-:-:S03]  /*5d80*/  IABS R5, R4 ;  /* 0x0000000400057213 */ /* 0x000fc60000000000 */
[----:B------:R-:W-:Y:S01]  /*5d90*/  IMAD.HI.U32 R16, R17, R8, R16 ;  /* 0x0000000811107227 */ /* 0x000fe200078e0010 */
[----:B---3--:R-:W-:Y:S05]  /*5da0*/  @!P0 BRA `(.L_x_78) ;  /* 0x0000002000f48947 */ /* 0x008fea0003800000 */
.L_x_137:
[----:B------:R-:W-:Y:S05]  /*5db0*/  BSYNC B0 ;  /* 0x0000000000007941 */ /* 0x000fea0003800000 */
.L_x_77:
[----:B------:R-:W1:Y:S01]  /*5dc0*/  LDS R8, [R3+UR4+0x30000] ;  /* 0x0300000403087984 */ /* 0x000e620008000800 */
[----:B------:R-:W-:Y:S01]  /*5dd0*/  IMAD.HI.U32 R16, R16, R5, RZ ;  /* 0x0000000510107227 */ /* 0x000fe200078e00ff */
[----:B------:R-:W2:Y:S01]  /*5de0*/  LDCU UR8, c[0x0][0x660] ;  /* 0x0000cc00ff0877ac */ /* 0x000ea20008000800 */
[----:B------:R-:W-:Y:S01]  /*5df0*/  BSSY.RECONVERGENT B2, `(.L_x_79) ;  /* 0x0000023000027945 */ /* 0x000fe20003800200 */
[----:B------:R3:W-:Y:S06]  /*5e00*/  MEMBAR.ALL.CTA ;  /* 0x0000000000007992 */ /* 0x0007ec0000008000 */
[----:B---3--:R-:W3:Y:S01]  /*5e10*/  FENCE.VIEW.ASYNC.S ;  /* 0x00000000000073c6 */ /* 0x008ee20000000000 */
[----:B------:R-:W-:Y:S01]  /*5e20*/  IADD3 R39, PT, PT, R39, 0x1, RZ ;  /* 0x0000000127277810 */ /* 0x000fe20007ffe0ff */
[----:B------:R-:W-:Y:S01]  /*5e30*/  IMAD.WIDE R56, R7, 0x80, RZ ;  /* 0x0000008007387825 */ /* 0x000fe200078e02ff */
[----:B------:R-:W-:-:S02]  /*5e40*/  IADD3 R12, PT, PT, -R16, RZ, RZ ;  /* 0x000000ff100c7210 */ /* 0x000fc40007ffe1ff */
[----:B------:R-:W-:-:S03]  /*5e50*/  IADD3 R9, PT, PT, R21, R9, RZ ;  /* 0x0000000915097210 */ /* 0x000fc60007ffe0ff */
[----:B------:R-:W-:-:S05]  /*5e60*/  IMAD R5, R10, R12, R5 ;  /* 0x0000000c0a057224 */ /* 0x000fca00078e0205 */
[----:B------:R-:W-:Y:S01]  /*5e70*/  ISETP.GT.U32.AND P1, PT, R10, R5, PT ;  /* 0x000000050a00720c */ /* 0x000fe20003f24070 */
[----:B---3--:R3:W-:-:S12]  /*5e80*/  SYNCS.ARRIVE.TRANS64.ART0 RZ, [R6+URZ+0xc8], R13 ;  /* 0x0000c80d06ff79a7 */ /* 0x0087d800085000ff */
[----:B------:R-:W-:Y:S01]  /*5e90*/  @!P1 IMAD.IADD R5, R5, 0x1, -R10 ;  /* 0x0000000105059824 */ /* 0x000fe200078e0a0a */
[----:B------:R-:W-:Y:S02]  /*5ea0*/  @!P1 IADD3 R16, PT, PT, R16, 0x1, RZ ;  /* 0x0000000110109810 */ /* 0x000fe40007ffe0ff */
[----:B------:R-:W-:Y:S02]  /*5eb0*/  ISETP.NE.AND P1, PT, R11, RZ, PT ;  /* 0x000000ff0b00720c */ /* 0x000fe40003f25270 */
[----:B------:R-:W-:Y:S02]  /*5ec0*/  ISETP.GE.U32.AND P2, PT, R5, R10, PT ;  /* 0x0000000a0500720c */ /* 0x000fe40003f46070 */
[----:B------:R-:W-:Y:S01]  /*5ed0*/  LOP3.LUT R5, R4, R11, RZ, 0x3c, !PT ;  /* 0x0000000b04057212 */ /* 0x000fe200078e3cff */
[----:B01----:R-:W0:Y:S03]  /*5ee0*/  MUFU.RCP R15, R8 ;  /* 0x00000008000f7308 */ /* 0x003e260000001000 */
[----:B------:R-:W-:-:S07]  /*5ef0*/  ISETP.GE.AND P0, PT, R5, RZ, PT ;  /* 0x000000ff0500720c */ /* 0x000fce0003f06270 */
[----:B------:R-:W-:-:S05]  /*5f00*/  @P2 VIADD R16, R16, 0x1 ;  /* 0x0000000110102836 */ /* 0x000fca0000000000 */
[----:B------:R-:W-:Y:S01]  /*5f10*/  MOV R5, R16 ;  /* 0x0000001000057202 */ /* 0x000fe20000000f00 */
[----:B0-----:R-:W-:-:S04]  /*5f20*/  FFMA R10, -R8, R15, 1 ;  /* 0x3f800000080a7423 */ /* 0x001fc8000000010f */
[----:B------:R-:W-:Y:S01]  /*5f30*/  @!P0 IMAD.MOV R5, RZ, RZ, -R5 ;  /* 0x000000ffff058224 */ /* 0x000fe200078e0a05 */
[----:B------:R-:W-:Y:S01]  /*5f40*/  @!P1 LOP3.LUT R5, RZ, R11, RZ, 0x33, !PT ;  /* 0x0000000bff059212 */ /* 0x000fe200078e33ff */
[----:B---3--:R-:W-:Y:S01]  /*5f50*/  FFMA R13, R15, R10, R15 ;  /* 0x0000000a0f0d7223 */ /* 0x008fe2000000000f */
[----:B--2---:R-:W-:-:S03]  /*5f60*/  MOV R15, UR8 ;  /* 0x00000008000f7c02 */ /* 0x004fc60008000f00 */
[--C-:B------:R-:W-:Y:S02]  /*5f70*/  IMAD.MOV R54, RZ, RZ, -R5.reuse ;  /* 0x000000ffff367224 */ /* 0x100fe400078e0a05 */
[----:B------:R-:W-:Y:S01]  /*5f80*/  FFMA R10, R13, UR8, RZ ;  /* 0x000000080d0a7c23 */ /* 0x000fe200080000ff */
[----:B------:R-:W0:Y:S01]  /*5f90*/  FCHK P0, R15, R8 ;  /* 0x000000080f007302 */ /* 0x000e220000000000 */
[----:B------:R-:W-:Y:S02]  /*5fa0*/  IMAD R54, R11, R54, R4 ;  /* 0x000000360b367224 */ /* 0x000fe400078e0204 */
[----:B------:R-:W-:Y:S01]  /*5fb0*/  FFMA R43, -R8, R10, UR8 ;  /* 0x00000008082b7e23 */ /* 0x000fe2000800010a */
[----:B------:R-:W-:-:S03]  /*5fc0*/  SHF.R.S32.HI R4, RZ, 0x1f, R5 ;  /* 0x0000001fff047819 */ /* 0x000fc60000011405 */
[----:B------:R-:W-:Y:S01]  /*5fd0*/  FFMA R43, R13, R43, R10 ;  /* 0x0000002b0d2b7223 */ /* 0x000fe2000000000a */
[----:B------:R-:W-:Y:S01]  /*5fe0*/  SHF.R.S32.HI R10, RZ, 0x1f, R54 ;  /* 0x0000001fff0a7819 */ /* 0x000fe20000011436 */
[----:B0-----:R-:W-:Y:S06]  /*5ff0*/  @!P0 BRA `(.L_x_80) ;  /* 0x0000000000088947 */ /* 0x001fec0003800000 */
[----:B------:R-:W-:Y:S02]  /*6000*/  MOV R12, 0x6020 ;  /* 0x00006020000c7802 */ /* 0x000fe40000000f00 */
[----:B------:R-:W-:Y:S05]  /*6010*/  CALL.REL.NOINC `($__internal_3_$__cuda_sm3x_div_rn_noftz_f32_slowpath) ;  /* 0x0000002000c47944 */ /* 0x000fea0003c00000 */
.L_x_80:
[----:B------:R-:W-:Y:S05]  /*6020*/  BSYNC.RECONVERGENT B2 ;  /* 0x0000000000027941 */ /* 0x000fea0003800200 */
.L_x_79:
[----:B------:R-:W-:Y:S01]  /*6030*/  SHF.L.U32 R11, R44, 0x1f, RZ ;  /* 0x0000001f2c0b7819 */ /* 0x000fe200000006ff */
[----:B------:R-:W-:Y:S03]  /*6040*/  BSSY B0, `(.L_x_81) ;  /* 0x0000003000007945 */ /* 0x000fe60003800000 */
[----:B------:R-:W0:Y:S02]  /*6050*/  SYNCS.PHASECHK.TRANS64.TRYWAIT P0, [R6+URZ+0xd0], R11 ;  /* 0x0000d00b060075a7 */ /* 0x000e2400080011ff */
[----:B0-----:R-:W-:Y:S05]  /*6060*/  @!P0 BRA `(.L_x_82) ;  /* 0x00000020005c8947 */ /* 0x001fea0003800000 */
.L_x_139:
[----:B------:R-:W-:Y:S05]  /*6070*/  BSYNC B0 ;  /* 0x0000000000007941 */ /* 0x000fea0003800000 */
.L_x_81:
[----:B------:R-:W1:Y:S01]  /*6080*/  LDCU.64 UR10, c[0x0][0x610] ;  /* 0x0000c200ff0a77ac */ /* 0x000e620008000a00 */
[----:B------:R-:W-:Y:S01]  /*6090*/  MOV R8, R20 ;  /* 0x0000001400087202 */ /* 0x000fe20000000f00 */
[----:B------:R-:W-:Y:S01]  /*60a0*/  HFMA2 R49, -RZ, RZ, 0, 0 ;  /* 0x00000000ff317431 */ /* 0x000fe200000001ff */
[----:B------:R-:W-:Y:S01]  /*60b0*/  LEA R7, R7, R48, 0x7 ;  /* 0x0000003007077211 */ /* 0x000fe200078e38ff */
[----:B------:R-:W2:Y:S01]  /*60c0*/  LDCU.64 UR8, c[0x0][0x608] ;  /* 0x0000c100ff0877ac */ /* 0x000ea20008000a00 */
[----:B------:R-:W-:Y:S01]  /*60d0*/  BSSY.RECONVERGENT B1, `(.L_x_83) ;  /* 0x00000c9000017945 */ /* 0x000fe20003800200 */
[----:B------:R-:W-:Y:S01]  /*60e0*/  PLOP3.LUT P3, PT, PT, PT, PT, 0x80, 0x8 ;  /* 0x000000000008781c */ /* 0x000fe20003f6f070 */
[----:B------:R-:W3:Y:S01]  /*60f0*/  LDCU UR12, c[0x0][0x440] ;  /* 0x00008800ff0c77ac */ /* 0x000ee20008000800 */
[----:B------:R-:W-:Y:S01]  /*6100*/  LOP3.LUT R38, R56, 0x7f, R2, 0xf8, !PT ;  /* 0x0000007f38267812 */ /* 0x000fe200078ef802 */
[----:B-1----:R-:W-:Y:S02]  /*6110*/  IMAD R4, R4, UR10, RZ ;  /* 0x0000000a04047c24 */ /* 0x002fe4000f8e02ff */
[----:B------:R-:W-:-:S04]  /*6120*/  IMAD.WIDE.U32 R8, R5, UR10, R8 ;  /* 0x0000000a05087c25 */ /* 0x000fc8000f8e0008 */
[----:B------:R-:W-:Y:S02]  /*6130*/  IMAD R4, R5, UR11, R4 ;  /* 0x0000000b05047c24 */ /* 0x000fe4000f8e0204 */
[----:B--2---:R-:W-:Y:S01]  /*6140*/  IMAD R37, R10, UR8, RZ ;  /* 0x000000080a257c24 */ /* 0x004fe2000f8e02ff */
[----:B---3--:R-:W-:Y:S02]  /*6150*/  ISETP.GE.AND P0, PT, R7, UR12, PT ;  /* 0x0000000c07007c0c */ /* 0x008fe4000bf06270 */
[----:B------:R-:W-:Y:S01]  /*6160*/  IADD3 R9, PT, PT, R9, R4, RZ ;  /* 0x0000000409097210 */ /* 0x000fe20007ffe0ff */
[C---:B------:R-:W-:Y:S02]  /*6170*/  IMAD R37, R54.reuse, UR9, R37 ;  /* 0x0000000936257c24 */ /* 0x040fe4000f8e0225 */
[----:B------:R-:W-:-:S05]  /*6180*/  IMAD.WIDE.U32 R54, R54, UR8, R8 ;  /* 0x0000000836367c25 */ /* 0x000fca000f8e0008 */
[----:B------:R-:W-:-:S07]  /*6190*/  IADD3 R37, PT, PT, R55, R37, RZ ;  /* 0x0000002537257210 */ /* 0x000fce0007ffe0ff */
.L_x_92:
[----:B-1----:R-:W1:Y:S01]  /*61a0*/  LDCU.64 UR10, c[0x0][0x600] ;  /* 0x0000c000ff0a77ac */ /* 0x002e620008000a00 */
[----:B0-2---:R-:W-:Y:S01]  /*61b0*/  IADD3 R6, P1, PT, R49, R54, RZ ;  /* 0x0000003631067210 */ /* 0x005fe20007f3e0ff */
[----:B------:R-:W0:Y:S01]  /*61c0*/  LDC.64 R62, c[0x0][0x358] ;  /* 0x0000d600ff3e7b82 */ /* 0x000e220000000a00 */
[----:B------:R-:W-:Y:S01]  /*61d0*/  IADD3 R49, PT, PT, R47, R49, RZ ;  /* 0x000000312f317210 */ /* 0x000fe20007ffe0ff */
[----:B------:R-:W2:Y:S01]  /*61e0*/  LDCU.64 UR8, c[0x0][0x5e0] ;  /* 0x0000bc00ff0877ac */ /* 0x000ea20008000a00 */
[----:B------:R-:W-:Y:S01]  /*61f0*/  BSSY.RECONVERGENT B0, `(.L_x_84) ;  /* 0x0000031000007945 */ /* 0x000fe20003800200 */
[----:B------:R-:W-:Y:S02]  /*6200*/  IMAD.X R7, RZ, RZ, R37, P1 ;  /* 0x000000ffff077224 */ /* 0x000fe400008e0625 */
[----:B-1----:R-:W-:Y:S02]  /*6210*/  IMAD R5, R57, UR10, RZ ;  /* 0x0000000a39057c24 */ /* 0x002fe4000f8e02ff */
[----:B------:R-:W-:Y:S01]  /*6220*/  IMAD.WIDE.U32 R6, R38, UR10, R6 ;  /* 0x0000000a26067c25 */ /* 0x000fe2000f8e0006 */
[----:B------:R-:W-:-:S03]  /*6230*/  R2UR UR10, R49 ;  /* 0x00000000310a72ca */ /* 0x000fc600000e0000 */
[----:B------:R-:W-:Y:S01]  /*6240*/  IMAD R4, R38, UR11, R5 ;  /* 0x0000000b26047c24 */ /* 0x000fe2000f8e0205 */
[----:B--2---:R-:W-:-:S03]  /*6250*/  IADD3 R52, P2, P1, R6, UR8, R6 ;  /* 0x0000000806347c10 */ /* 0x004fc6000f95e006 */
[----:B------:R-:W-:-:S05]  /*6260*/  IMAD.IADD R4, R7, 0x1, R4 ;  /* 0x0000000107047824 */ /* 0x000fca00078e0204 */
[----:B------:R-:W-:Y:S02]  /*6270*/  IADD3.X R53, PT, PT, R4, UR9, R4, P2, P1 ;  /* 0x0000000904357c10 */ /* 0x000fe400097e2404 */
[----:B------:R-:W1:Y:S01]  /*6280*/  LDTM.x32 R4, tmem[UR10] ;  /* 0x0000000a000479ee */ /* 0x000e6200082c0000 */
[----:B------:R-:W-:Y:S05]  /*6290*/  @P0 BRA `(.L_x_85) ;  /* 0x0000000000980947 */ /* 0x000fea0003800000 */
[-C--:B-1----:R-:W-:Y:S01]  /*62a0*/  FMUL2 R40, R6.F32x2.HI_LO, R43.reuse.F32 ;  /* 0x0000002b0628724a */ /* 0x082fe20001000000 */
[----:B0-----:R-:W-:Y:S01]  /*62b0*/  R2UR UR10, R62 ;  /* 0x000000003e0a72ca */ /* 0x001fe200000e0000 */
[-C--:B------:R-:W-:Y:S01]  /*62c0*/  FMUL2 R50, R8.F32x2.HI_LO, R43.reuse.F32 ;  /* 0x0000002b0832724a */ /* 0x080fe20001000000 */
[----:B------:R-:W-:Y:S01]  /*62d0*/  R2UR UR11, R63 ;  /* 0x000000003f0b72ca */ /* 0x000fe200000e0000 */
[-C--:B------:R-:W-:Y:S01]  /*62e0*/  FMUL2 R6, R10.F32x2.HI_LO, R43.reuse.F32 ;  /* 0x0000002b0a06724a */ /* 0x080fe20001000000 */
[----:B------:R-:W-:Y:S01]  /*62f0*/  R2UR UR8, R62 ;  /* 0x000000003e0872ca */ /* 0x000fe200000e0000 */
[-C--:B------:R-:W-:Y:S01]  /*6300*/  FMUL2 R8, R14.F32x2.HI_LO, R43.reuse.F32 ;  /* 0x0000002b0e08724a */ /* 0x080fe20001000000 */
[----:B------:R-:W-:Y:S01]  /*6310*/  R2UR UR9, R63 ;  /* 0x000000003f0972ca */ /* 0x000fe200000e0000 */
[-C--:B------:R-:W-:Y:S01]  /*6320*/  FMUL2 R10, R18.F32x2.HI_LO, R43.reuse.F32 ;  /* 0x0000002b120a724a */ /* 0x080fe20001000000 */
[----:B------:R-:W-:Y:S01]  /*6330*/  F2FP.BF16.F32.PACK_AB R7, R7, R6 ;  /* 0x000000060707723e */ /* 0x000fe200000010ff */
        /* <DEDUP_REMOVED lines=20> */
[----:B------:R-:W-:Y:S01]  /*6480*/  FMUL2 R26, R4.F32x2.HI_LO, R43.F32 ;  /* 0x0000002b041a724a */ /* 0x000fe20001000000 */
[----:B------:R-:W-:-:S02]  /*6490*/  F2FP.BF16.F32.PACK_AB R19, R35, R34 ;  /* 0x000000222313723e */ /* 0x000fc400000010ff */
[----:B------:R-:W-:Y:S02]  /*64a0*/  F2FP.BF16.F32.PACK_AB R17, R31, R30 ;  /* 0x0000001e1f11723e */ /* 0x000fe400000010ff */
[----:B------:R-:W-:Y:S02]  /*64b0*/  F2FP.BF16.F32.PACK_AB R5, R41, R40 ;  /* 0x000000282905723e */ /* 0x000fe400000010ff */
[----:B------:R-:W-:Y:S02]  /*64c0*/  F2FP.BF16.F32.PACK_AB R4, R27, R26 ;  /* 0x0000001a1b04723e */ /* 0x000fe400000010ff */
[----:B------:R-:W-:-:S03]  /*64d0*/  F2FP.BF16.F32.PACK_AB R12, R21, R20 ;  /* 0x00000014150c723e */ /* 0x000fc600000010ff */
[----:B------:R2:W-:Y:S04]  /*64e0*/  STG.E.ENL2.256 desc[UR10][R52.64], R4, R8 ;  /* 0xf80000043408797f */ /* 0x0005e8000f12180a */
[----:B------:R2:W-:Y:S02]  /*64f0*/  STG.E.ENL2.256 desc[UR8][R52.64+0x20], R12, R16 ;  /* 0xf800010c3410797f */ /* 0x0005e4000f121808 */
.L_x_85:
[----:B------:R-:W-:Y:S05]  /*6500*/  BSYNC.RECONVERGENT B0 ;  /* 0x0000000000007941 */ /* 0x000fea0003800200 */
.L_x_84:
[----:B------:R-:W-:Y:S01]  /*6510*/  R2UR UR8, R49 ;  /* 0x00000000310872ca */ /* 0x000fe200000e0000 */
[----:B------:R-:W-:-:S12]  /*6520*/  BSSY.RECONVERGENT B0, `(.L_x_86) ;  /* 0x0000029000007945 */ /* 0x000fd80003800200 */
[----:B-12---:R-:W1:Y:S01]  /*6530*/  LDTM.x32 R4, tmem[UR8+0x20] ;  /* 0x00002008000479ee */ /* 0x006e6200082c0000 */
        /* <DEDUP_REMOVED lines=39> */
.L_x_87:
[----:B------:R-:W-:Y:S05]  /*67b0*/  BSYNC.RECONVERGENT B0 ;  /* 0x0000000000007941 */ /* 0x000fea0003800200 */
.L_x_86:
        /* <DEDUP_REMOVED lines=42> */
.L_x_89:
[----:B------:R-:W-:Y:S05]  /*6a60*/  BSYNC.RECONVERGENT B0 ;  /* 0x0000000000007941 */ /* 0x000fea0003800200 */
.L_x_88:
[----:B------:R-:W-:Y:S01]  /*6a70*/  R2UR UR8, R49 ;  /* 0x00000000310872ca */ /* 0x000fe200000e0000 */
[----:B------:R-:W-:Y:S01]  /*6a80*/  BSSY.RECONVERGENT B0, `(.L_x_90) ;  /* 0x000002a000007945 */ /* 0x000fe20003800200 */
[----:B------:R-:W-:-:S11]  /*6a90*/  PLOP3.LUT P1, PT, P3, PT, PT, 0x80, 0x8 ;  /* 0x000000000008781c */ /* 0x000fd60001f2f070 */
        /* <DEDUP_REMOVED lines=40> */
.L_x_91:
[----:B------:R-:W-:Y:S05]  /*6d20*/  BSYNC.RECONVERGENT B0 ;  /* 0x0000000000007941 */ /* 0x000fea0003800200 */
.L_x_90:
[----:B------:R-:W-:Y:S01]  /*6d30*/  HFMA2 R49, -RZ, RZ, 0, 7.62939453125e-06 ;  /* 0x00000080ff317431 */ /* 0x000fe200000001ff */
[----:B------:R-:W-:Y:S01]  /*6d40*/  PLOP3.LUT P3, PT, PT, PT, PT, 0x8, 0x80 ;  /* 0x000000000080781c */ /* 0x000fe20003f6e170 */
[----:B------:R-:W-:-:S12]  /*6d50*/  @P1 BRA `(.L_x_92) ;  /* 0xfffffff400101947 */ /* 0x000fd8000383ffff */
[----:B------:R-:W-:Y:S05]  /*6d60*/  BSYNC.RECONVERGENT B1 ;  /* 0x0000000000017941 */ /* 0x000fea0003800200 */
.L_x_83:
[----:B-12---:R-:W2:Y:S01]  /*6d70*/  LDL.LU R16, [R1] ;  /* 0x0000000001107983 */ /* 0x006ea20000300800 */
[----:B------:R-:W-:Y:S01]  /*6d80*/  UISETP.NE.AND UP0, UPT, UR22, URZ, UPT ;  /* 0x000000ff1600728c */ /* 0x000fe2000bf05270 */
[----:B------:R-:W-:-:S04]  /*6d90*/  MOV R5, 0x1 ;  /* 0x0000000100057802 */ /* 0x000fc80000000f00 */
[----:B------:R1:W-:Y:S02]  /*6da0*/  SYNCS.ARRIVE.TRANS64.RED.ART0 RZ, [R42+URZ], R5 ;  /* 0x000000052aff79a7 */ /* 0x0003e400085004ff */
[----:B-1----:R-:W-:Y:S01]  /*6db0*/  HFMA2 R5, -RZ, RZ, 0, 0 ;  /* 0x00000000ff057431 */ /* 0x002fe200000001ff */
[----:B--2---:R-:W-:-:S05]  /*6dc0*/  IADD3 R16, PT, PT, R36, R16, RZ ;  /* 0x0000001024107210 */ /* 0x004fca0007ffe0ff */
[----:B------:R1:W-:Y:S01]  /*6dd0*/  STL [R1], R16 ;  /* 0x0000001001007387 */ /* 0x0003e20000100800 */
[----:B------:R-:W-:Y:S05]  /*6de0*/  BRA.U !UP0, `(.L_x_93) ;  /* 0x0000000108b87547 */ /* 0x000fea000b800000 */
[----:B------:R-:W-:Y:S01]  /*6df0*/  IABS R10, UR22 ;  /* 0x00000016000a7c13 */ /* 0x000fe20008000000 */
[----:B------:R-:W2:Y:S01]  /*6e00*/  LDC R7, c[0x0][0x66c] ;  /* 0x00019b00ff077b82 */ /* 0x000ea20000000800 */
[----:B------:R-:W-:Y:S02]  /*6e10*/  IABS R8, R16 ;  /* 0x0000001000087213 */ /* 0x000fe40000000000 */
[----:B------:R-:W3:Y:S01]  /*6e20*/  I2F.RP R5, R10 ;  /* 0x0000000a00057306 */ /* 0x000ee20000209400 */
[----:B------:R-:W-:-:S04]  /*6e30*/  IABS R4, UR22 ;  /* 0x0000001600047c13 */ /* 0x000fc80008000000 */
[----:B------:R-:W-:-:S03]  /*6e40*/  IADD3 R4, PT, PT, RZ, -R4, RZ ;  /* 0x80000004ff047210 */ /* 0x000fc60007ffe0ff */
[----:B---3--:R-:W3:Y:S01]  /*6e50*/  MUFU.RCP R12, R5 ;  /* 0x00000005000c7308 */ /* 0x008ee20000001000 */
[----:B--2---:R-:W-:-:S07]  /*6e60*/  IABS R6, R7 ;  /* 0x0000000700067213 */ /* 0x004fce0000000000 */
[----:B------:R-:W-:Y:S01]  /*6e70*/  I2F.RP R5, R6 ;  /* 0x0000000600057306 */ /* 0x000fe20000209400 */
[----:B---3--:R-:W-:-:S07]  /*6e80*/  VIADD R12, R12, 0xffffffe ;  /* 0x0ffffffe0c0c7836 */ /* 0x008fce0000000000 */
[----:B------:R-:W2:Y:S02]  /*6e90*/  F2I.FTZ.U32.TRUNC.NTZ R13, R12 ;  /* 0x0000000c000d7305 */ /* 0x000ea4000021f000 */
[----:B--2---:R-:W-:Y:S02]  /*6ea0*/  IMAD.MOV R9, RZ, RZ, -R13 ;  /* 0x000000ffff097224 */ /* 0x004fe400078e0a0d */
[----:B------:R-:W-:Y:S02]  /*6eb0*/  IMAD.MOV.U32 R12, RZ, RZ, RZ ;  /* 0x000000ffff0c7224 */ /* 0x000fe400078e00ff */
[----:B------:R-:W-:-:S04]  /*6ec0*/  IMAD R9, R9, R10, RZ ;  /* 0x0000000a09097224 */ /* 0x000fc800078e02ff */
[----:B------:R-:W-:-:S06]  /*6ed0*/  IMAD.HI.U32 R9, R13, R9, R12 ;  /* 0x000000090d097227 */ /* 0x000fcc00078e000c */
[----:B------:R-:W-:-:S04]  /*6ee0*/  IMAD.HI.U32 R9, R9, R8, RZ ;  /* 0x0000000809097227 */ /* 0x000fc800078e00ff */
[----:B------:R-:W-:Y:S01]  /*6ef0*/  IMAD R11, R9, R4, R8 ;  /* 0x00000004090b7224 */ /* 0x000fe200078e0208 */
[----:B------:R-:W-:Y:S01]  /*6f00*/  LOP3.LUT R8, R16, UR22, RZ, 0x3c, !PT ;  /* 0x0000001610087c12 */ /* 0x000fe2000f8e3cff */
[----:B------:R-:W2:Y:S03]  /*6f10*/  MUFU.RCP R4, R5 ;  /* 0x0000000500047308 */ /* 0x000ea60000001000 */
[----:B------:R-:W-:Y:S02]  /*6f20*/  ISETP.GT.U32.AND P0, PT, R10, R11, PT ;  /* 0x0000000b0a00720c */ /* 0x000fe40003f04070 */
[----:B------:R-:W-:-:S11]  /*6f30*/  ISETP.GE.AND P1, PT, R8, RZ, PT ;  /* 0x000000ff0800720c */ /* 0x000fd60003f26270 */
[----:B------:R-:W-:Y:S01]  /*6f40*/  @!P0 IMAD.IADD R11, R11, 0x1, -R10 ;  /* 0x000000010b0b8824 */ /* 0x000fe200078e0a0a */
[----:B------:R-:W-:Y:S01]  /*6f50*/  @!P0 IADD3 R9, PT, PT, R9, 0x1, RZ ;  /* 0x0000000109098810 */ /* 0x000fe20007ffe0ff */
[----:B--2---:R-:W-:Y:S01]  /*6f60*/  VIADD R4, R4, 0xffffffe ;  /* 0x0ffffffe04047836 */ /* 0x004fe20000000000 */
[----:B------:R-:W-:Y:S02]  /*6f70*/  ISETP.NE.AND P0, PT, RZ, UR22, PT ;  /* 0x00000016ff007c0c */ /* 0x000fe4000bf05270 */
[----:B------:R-:W-:Y:S01]  /*6f80*/  ISETP.GE.U32.AND P2, PT, R11, R10, PT ;  /* 0x0000000a0b00720c */ /* 0x000fe20003f46070 */
[----:B------:R-:W-:Y:S01]  /*6f90*/  IMAD.MOV.U32 R10, RZ, RZ, RZ ;  /* 0x000000ffff0a7224 */ /* 0x000fe200078e00ff */
[----:B------:R-:W2:Y:S11]  /*6fa0*/  F2I.FTZ.U32.TRUNC.NTZ R11, R4 ;  /* 0x00000004000b7305 */ /* 0x000eb6000021f000 */
[----:B------:R-:W-:-:S02]  /*6fb0*/  @P2 VIADD R9, R9, 0x1 ;  /* 0x0000000109092836 */ /* 0x000fc40000000000 */
[----:B--2---:R-:W-:-:S03]  /*6fc0*/  IMAD.MOV R5, RZ, RZ, -R11 ;  /* 0x000000ffff057224 */ /* 0x004fc600078e0a0b */
[----:B------:R-:W-:Y:S02]  /*6fd0*/  @!P1 IADD3 R9, PT, PT, -R9, RZ, RZ ;  /* 0x000000ff09099210 */ /* 0x000fe40007ffe1ff */
[----:B------:R-:W-:Y:S01]  /*6fe0*/  @!P0 LOP3.LUT R9, RZ, UR22, RZ, 0x33, !PT ;  /* 0x00000016ff098c12 */ /* 0x000fe2000f8e33ff */
[----:B------:R-:W-:-:S03]  /*6ff0*/  IMAD R5, R5, R6, RZ ;  /* 0x0000000605057224 */ /* 0x000fc600078e02ff */
[----:B------:R-:W-:Y:S01]  /*7000*/  IABS R4, R9 ;  /* 0x0000000900047213 */ /* 0x000fe20000000000 */
[----:B------:R-:W-:Y:S01]  /*7010*/  IMAD.HI.U32 R5, R11, R5, R10 ;  /* 0x000000050b057227 */ /* 0x000fe200078e000a */
[----:B------:R-:W-:-:S05]  /*7020*/  ISETP.GE.AND P1, PT, R9, RZ, PT ;  /* 0x000000ff0900720c */ /* 0x000fca0003f26270 */
[----:B------:R-:W-:-:S04]  /*7030*/  IMAD.HI.U32 R5, R5, R4, RZ ;  /* 0x0000000405057227 */ /* 0x000fc800078e00ff */
[----:B------:R-:W-:-:S04]  /*7040*/  IMAD.MOV R5, RZ, RZ, -R5 ;  /* 0x000000ffff057224 */ /* 0x000fc800078e0a05 */
[----:B------:R-:W-:-:S05]  /*7050*/  IMAD R5, R6, R5, R4 ;  /* 0x0000000506057224 */ /* 0x000fca00078e0204 */
[----:B------:R-:W-:-:S13]  /*7060*/  ISETP.GT.U32.AND P0, PT, R6, R5, PT ;  /* 0x000000050600720c */ /* 0x000fda0003f04070 */
[----:B------:R-:W-:Y:S02]  /*7070*/  @!P0 IADD3 R5, PT, PT, R5, -R6, RZ ;  /* 0x8000000605058210 */ /* 0x000fe40007ffe0ff */
[----:B------:R-:W-:Y:S02]  /*7080*/  ISETP.NE.AND P0, PT, R7, RZ, PT ;  /* 0x000000ff0700720c */ /* 0x000fe40003f05270 */
[----:B------:R-:W-:-:S13]  /*7090*/  ISETP.GT.U32.AND P2, PT, R6, R5, PT ;  /* 0x000000050600720c */ /* 0x000fda0003f44070 */
[----:B------:R-:W-:-:S05]  /*70a0*/  @!P2 IMAD.IADD R5, R5, 0x1, -R6 ;  /* 0x000000010505a824 */ /* 0x000fca00078e0a06 */
[----:B------:R-:W-:Y:S02]  /*70b0*/  @!P1 IADD3 R5, PT, PT, -R5, RZ, RZ ;  /* 0x000000ff05059210 */ /* 0x000fe40007ffe1ff */
[----:B------:R-:W-:-:S07]  /*70c0*/  @!P0 LOP3.LUT R5, RZ, R7, RZ, 0x33, !PT ;  /* 0x00000007ff058212 */ /* 0x000fce00078e33ff */
.L_x_93:
[----:B------:R-:W2:Y:S01]  /*70d0*/  LDC R12, c[0x0][0x664] ;  /* 0x00019900ff0c7b82 */ /* 0x000ea20000000800 */
[----:B------:R-:W-:Y:S02]  /*70e0*/  IABS R11, R16 ;  /* 0x00000010000b7213 */ /* 0x000fe40000000000 */
[----:B------:R-:W-:Y:S02]  /*70f0*/  LOP3.LUT R44, R44, 0x1, RZ, 0x3c, !PT ;  /* 0x000000012c2c7812 */ /* 0x000fe400078e3cff */
[----:B------:R-:W-:-:S03]  /*7100*/  LOP3.LUT R46, R46, 0x1, RZ, 0x3c, !PT ;  /* 0x000000012e2e7812 */ /* 0x000fc600078e3cff */
[----:B------:R-:W3:Y:S01]  /*7110*/  LDC R4, c[0x0][0x668] ;  /* 0x00019a00ff047b82 */ /* 0x000ee20000000800 */
[----:B--2---:R-:W-:-:S04]  /*7120*/  IABS R10, R12 ;  /* 0x0000000c000a7213 */ /* 0x004fc80000000000 */
[----:B------:R-:W2:Y:S08]  /*7130*/  I2F.RP R6, R10 ;  /* 0x0000000a00067306 */ /* 0x000eb00000209400 */
[----:B--2---:R-:W2:Y:S02]  /*7140*/  MUFU.RCP R14, R6 ;  /* 0x00000006000e7308 */ /* 0x004ea40000001000 */
[----:B--2---:R-:W-:-:S06]  /*7150*/  VIADD R14, R14, 0xffffffe ;  /* 0x0ffffffe0e0e7836 */ /* 0x004fcc0000000000 */
[----:B------:R-:W2:Y:S02]  /*7160*/  F2I.FTZ.U32.TRUNC.NTZ R15, R14 ;  /* 0x0000000e000f7305 */ /* 0x000ea4000021f000 */
[----:B--2---:R-:W-:Y:S02]  /*7170*/  IMAD.MOV R7, RZ, RZ, -R15 ;  /* 0x000000ffff077224 */ /* 0x004fe400078e0a0f */
[----:B------:R-:W-:Y:S02]  /*7180*/  IMAD.MOV.U32 R14, RZ, RZ, RZ ;  /* 0x000000ffff0e7224 */ /* 0x000fe400078e00ff */
[----:B------:R-:W-:Y:S01]  /*7190*/  IMAD R8, R7, R10, RZ ;  /* 0x0000000a07087224 */ /* 0x000fe200078e02ff */
[----:B---3--:R-:W-:-:S03]  /*71a0*/  IABS R7, R4 ;  /* 0x0000000400077213 */ /* 0x008fc60000000000 */
[----:B------:R-:W-:Y:S01]  /*71b0*/  IMAD.HI.U32 R8, R15, R8, R14 ;  /* 0x000000080f087227 */ /* 0x000fe200078e000e */
[----:B------:R-:W2:Y:S05]  /*71c0*/  I2F.RP R6, R7 ;  /* 0x0000000700067306 */ /* 0x000eaa0000209400 */
[----:B------:R-:W-:-:S04]  /*71d0*/  IMAD.HI.U32 R9, R8, R11, RZ ;  /* 0x0000000b08097227 */ /* 0x000fc800078e00ff */
[----:B------:R-:W-:-:S04]  /*71e0*/  IMAD.MOV R8, RZ, RZ, -R9 ;  /* 0x000000ffff087224 */ /* 0x000fc800078e0a09 */
[C---:B------:R-:W-:Y:S01]  /*71f0*/  IMAD R11, R10.reuse, R8, R11 ;  /* 0x000000080a0b7224 */ /* 0x040fe200078e020b */
[----:B--2---:R-:W2:Y:S04]  /*7200*/  MUFU.RCP R6, R6 ;  /* 0x0000000600067308 */ /* 0x004ea80000001000 */
[----:B------:R-:W-:-:S13]  /*7210*/  ISETP.GT.U32.AND P0, PT, R10, R11, PT ;  /* 0x0000000b0a00720c */ /* 0x000fda0003f04070 */
[-C--:B------:R-:W-:Y:S01]  /*7220*/  @!P0 IADD3 R11, PT, PT, R11, -R10.reuse, RZ ;  /* 0x8000000a0b0b8210 */ /* 0x080fe20007ffe0ff */
[----:B--2---:R-:W-:Y:S02]  /*7230*/  VIADD R8, R6, 0xffffffe ;  /* 0x0ffffffe06087836 */ /* 0x004fe40000000000 */
[----:B------:R-:W-:Y:S01]  /*7240*/  @!P0 VIADD R9, R9, 0x1 ;  /* 0x0000000109098836 */ /* 0x000fe20000000000 */
[----:B------:R-:W-:Y:S02]  /*7250*/  ISETP.GE.U32.AND P2, PT, R11, R10, PT ;  /* 0x0000000a0b00720c */ /* 0x000fe40003f46070 */
[----:B------:R-:W2:Y:S01]  /*7260*/  F2I.FTZ.U32.TRUNC.NTZ R11, R8 ;  /* 0x00000008000b7305 */ /* 0x000ea2000021f000 */
[----:B------:R-:W-:Y:S02]  /*7270*/  LOP3.LUT R10, R16, R12, RZ, 0x3c, !PT ;  /* 0x0000000c100a7212 */ /* 0x000fe400078e3cff */
[----:B------:R-:W-:Y:S02]  /*7280*/  ISETP.NE.AND P0, PT, R12, RZ, PT ;  /* 0x000000ff0c00720c */ /* 0x000fe40003f05270 */
[----:B------:R-:W-:Y:S01]  /*7290*/  ISETP.GE.AND P1, PT, R10, RZ, PT ;  /* 0x000000ff0a00720c */ /* 0x000fe20003f26270 */
[----:B------:R-:W-:-:S05]  /*72a0*/  IMAD.MOV.U32 R10, RZ, RZ, RZ ;  /* 0x000000ffff0a7224 */ /* 0x000fca00078e00ff */
[----:B------:R-:W-:Y:S02]  /*72b0*/  @P2 VIADD R9, R9, 0x1 ;  /* 0x0000000109092836 */ /* 0x000fe40000000000 */
[----:B--2---:R-:W-:-:S03]  /*72c0*/  IMAD.MOV R6, RZ, RZ, -R11 ;  /* 0x000000ffff067224 */ /* 0x004fc600078e0a0b */
[----:B------:R-:W-:Y:S01]  /*72d0*/  MOV R13, R9 ;  /* 0x00000009000d7202 */ /* 0x000fe20000000f00 */
[----:B------:R-:W-:-:S04]  /*72e0*/  IMAD R9, R6, R7, RZ ;  /* 0x0000000706097224 */ /* 0x000fc800078e02ff */
[----:B------:R-:W-:Y:S01]  /*72f0*/  @!P1 IMAD.MOV R13, RZ, RZ, -R13 ;  /* 0x000000ffff0d9224 */ /* 0x000fe200078e0a0d */
[----:B------:R-:W-:Y:S01]  /*7300*/  @!P0 LOP3.LUT R13, RZ, R12, RZ, 0x33, !PT ;  /* 0x0000000cff0d8212 */ /* 0x000fe200078e33ff */
[----:B------:R-:W-:-:S03]  /*7310*/  IMAD.HI.U32 R9, R11, R9, R10 ;  /* 0x000000090b097227 */ /* 0x000fc600078e000a */
[----:B------:R-:W-:Y:S02]  /*7320*/  IABS R6, R13 ;  /* 0x0000000d00067213 */ /* 0x000fe40000000000 */
[----:B------:R-:W-:-:S03]  /*7330*/  ISETP.GE.AND P1, PT, R13, RZ, PT ;  /* 0x000000ff0d00720c */ /* 0x000fc60003f26270 */
[----:B------:R-:W-:-:S05]  /*7340*/  IMAD.HI.U32 R8, R9, R6, RZ ;  /* 0x0000000609087227 */ /* 0x000fca00078e00ff */
[----:B------:R-:W-:-:S05]  /*7350*/  IADD3 R8, PT, PT, -R8, RZ, RZ ;  /* 0x000000ff08087210 */ /* 0x000fca0007ffe1ff */
[----:B------:R-:W-:-:S05]  /*7360*/  IMAD R6, R7, R8, R6 ;  /* 0x0000000807067224 */ /* 0x000fca00078e0206 */
[----:B------:R-:W-:-:S13]  /*7370*/  ISETP.GT.U32.AND P0, PT, R7, R6, PT ;  /* 0x000000060700720c */ /* 0x000fda0003f04070 */
[----:B------:R-:W-:Y:S01]  /*7380*/  @!P0 IMAD.IADD R6, R6, 0x1, -R7 ;  /* 0x0000000106068824 */ /* 0x000fe200078e0a07 */
[----:B------:R-:W-:-:S04]  /*7390*/  ISETP.NE.AND P0, PT, R4, RZ, PT ;  /* 0x000000ff0400720c */ /* 0x000fc80003f05270 */
[----:B------:R-:W-:-:S13]  /*73a0*/  ISETP.GT.U32.AND P2, PT, R7, R6, PT ;  /* 0x000000060700720c */ /* 0x000fda0003f44070 */
[----:B------:R-:W-:Y:S01]  /*73b0*/  @!P2 IMAD.IADD R6, R6, 0x1, -R7 ;  /* 0x000000010606a824 */ /* 0x000fe200078e0a07 */
[----:B------:R-:W-:Y:S01]  /*73c0*/  ISETP.NE.AND P2, PT, R39, 0x2, PT ;  /* 0x000000022700780c */ /* 0x000fe20003f45270 */
[----:B------:R-:W-:-:S03]  /*73d0*/  IMAD.MOV R7, RZ, RZ, -R13 ;  /* 0x000000ffff077224 */ /* 0x000fc600078e0a0d */
[----:B------:R-:W-:Y:S01]  /*73e0*/  @!P1 IADD3 R6, PT, PT, -R6, RZ, RZ ;  /* 0x000000ff06069210 */ /* 0x000fe20007ffe1ff */
[----:B------:R-:W-:Y:S01]  /*73f0*/  IMAD R7, R12, R7, R16 ;  /* 0x000000070c077224 */ /* 0x000fe200078e0210 */
[----:B------:R-:W-:Y:S02]  /*7400*/  ISETP.GE.AND P1, PT, R16, UR5, PT ;  /* 0x0000000510007c0c */ /* 0x000fe4000bf26270 */
[----:B------:R-:W-:Y:S02]  /*7410*/  @!P0 LOP3.LUT R6, RZ, R4, RZ, 0x33, !PT ;  /* 0x00000004ff068212 */ /* 0x000fe400078e33ff */
[----:B------:R-:W-:Y:S02]  /*7420*/  SEL R8, RZ, 0x1, P2 ;  /* 0x00000001ff087807 */ /* 0x000fe40001000000 */
[----:B------:R-:W-:Y:S01]  /*7430*/  SEL R39, R39, RZ, P2 ;  /* 0x000000ff27277207 */ /* 0x000fe20001000000 */
[----:B------:R-:W-:Y:S01]  /*7440*/  IMAD.MOV.U32 R4, RZ, RZ, R6 ;  /* 0x000000ffff047224 */ /* 0x000fe200078e0006 */
[----:B------:R-:W-:-:S05]  /*7450*/  LOP3.LUT R45, R45, R8, RZ, 0x3c, !PT ;  /* 0x000000082d2d7212 */ /* 0x000fca00078e3cff */
[----:B------:R-:W-:Y:S05]  /*7460*/  @!P1 BRA `(.L_x_94) ;  /* 0xffffffe400d09947 */ /* 0x000fea000383ffff */
[----:B------:R-:W-:Y:S05]  /*7470*/  BSYNC B3 ;  /* 0x0000000000037941 */ /* 0x000fea0003800000 */
.L_x_74:
[----:B------:R-:W-:-:S09]  /*7480*/  UISETP.GE.AND UP0, UPT, UR25, 0xa, UPT ;  /* 0x0000000a1900788c */ /* 0x000fd2000bf06270 */
[----:B------:R-:W-:Y:S05]  /*7490*/  BRA.U !UP0, `(.L_x_95) ;  /* 0x0000000108087547 */ /* 0x000fea000b800000 */
[----:B------:R-:W-:-:S08]  /*74a0*/  NOP ;  /* 0x0000000000007918 */ /* 0x000fd00000000000 */
[----:B------:R-:W4:-:S00]  /*74b0*/  USETMAXREG.DEALLOC.CTAPOOL 0x20 ;  /* 0x00000020000079c8 */ /* 0x000f0000080e0500 */
.L_x_95:
[----:B------:R-:W5:Y:S01]  /*74c0*/  LDCU UR8, c[0x0][0x36c] ;  /* 0x00006d80ff0877ac */ /* 0x000f620008000800 */
[----:B----4-:R-:W-:-:S04]  /*74d0*/  MOV R2, UR25 ;  /* 0x0000001900027c02 */ /* 0x010fc80008000f00 */
[----:B------:R-:W-:Y:S01]  /*74e0*/  ISETP.NE.AND P0, PT, R2, 0x4, PT ;  /* 0x000000040200780c */ /* 0x000fe20003f05270 */
[----:B-----5:R-:W-:-:S09]  /*74f0*/  UISETP.EQ.U32.AND UP0, UPT, UR8, 0x1, UPT ;  /* 0x000000010800788c */ /* 0x020fd2000bf02070 */
[----:B------:R-:W-:Y:S05]  /*7500*/  BRA.U !UP0, `(.L_x_96) ;  /* 0x0000000108187547 */ /* 0x000fea000b800000 */
[----:B------:R-:W-:-:S00]  /*7510*/  MEMBAR.ALL.CTA ;  /* 0x0000000000007992 */ /* 0x000fc00000008000 */
[----:B------:R-:W-:Y:S06]  /*7520*/  MEMBAR.ALL.GPU ;  /* 0x0000000000007992 */ /* 0x000fec000000a000 */
[----:B------:R-:W-:-:S00]  /*7530*/  ERRBAR ;  /* 0x00000000000079ab */ /* 0x000fc00000000000 */
[----:B------:R-:W-:Y:S08]  /*7540*/  CGAERRBAR ;  /* 0x00000000000075ab */ /* 0x000ff00000000000 */
[----:B------:R-:W-:Y:S01]  /*7550*/  UCGABAR_ARV ;  /* 0x00000000000079c7 */ /* 0x000fe20008000000 */
[----:B------:R-:W-:Y:S05]  /*7560*/  BRA `(.L_x_97) ;  /* 0x0000000000047947 */ /* 0x000fea0003800000 */
.L_x_96:
[----:B------:R-:W-:Y:S01]  /*7570*/  NOP ;  /* 0x0000000000007918 */ /* 0x000fe20000000000 */
.L_x_97:
[----:B------:R-:W-:Y:S05]  /*7580*/  BRA.U !UP0, `(.L_x_98) ;  /* 0x00000001080c7547 */ /* 0x000fea000b800000 */
[----:B------:R-:W-:Y:S01]  /*7590*/  UCGABAR_WAIT ;  /* 0x0000000000007dc7 */ /* 0x000fe20008000000 */
[----:B------:R-:W-:Y:S01]  /*75a0*/  CCTL.IVALL ;  /* 0x00000000ff00798f */ /* 0x000fe20002000000 */
[----:B------:R-:W-:Y:S05]  /*75b0*/  BRA `(.L_x_99) ;  /* 0x0000000000047947 */ /* 0x000fea0003800000 */
.L_x_98:
[----:B------:R-:W-:Y:S06]  /*75c0*/  BAR.SYNC.DEFER_BLOCKING 0x0 ;  /* 0x0000000000007b1d */ /* 0x000fec0000010000 */
.L_x_99:
[----:B------:R-:W-:Y:S05]  /*75d0*/  @P0 EXIT ;  /* 0x000000000000094d */ /* 0x000fea0003800000 */
[----:B------:R-:W4:Y:S01]  /*75e0*/  S2R R3, SR_CgaCtaId ;  /* 0x0000000000037919 */ /* 0x000f220000008800 */
[----:B------:R-:W-:Y:S02]  /*75f0*/  ELECT P0, URZ, PT ;  /* 0x0000000000ff782f */ /* 0x000fe40003800000 */
[----:B------:R-:W-:Y:S01]  /*7600*/  MOV R4, 0x400 ;  /* 0x0000040000047802 */ /* 0x000fe20000000f00 */
[----:B------:R-:W-:Y:S01]  /*7610*/  IMAD.MOV.U32 R2, RZ, RZ, 0x1 ;  /* 0x00000001ff027424 */ /* 0x000fe200078e00ff */
[----:B------:R-:W-:Y:S09]  /*7620*/  UVIRTCOUNT.DEALLOC.SMPOOL 0x80 ;  /* 0x000000800000784c */ /* 0x000ff20000000000 */
[----:B------:R-:W-:-:S02]  /*7630*/  @P0 MOV R7, 0x40 ;  /* 0x0000004000070802 */ /* 0x000fc40000000f00 */
[----:B----4-:R-:W-:Y:S01]  /*7640*/  LEA R4, R3, R4, 0x18 ;  /* 0x0000000403047211 */ /* 0x010fe200078ec0ff */
[----:B------:R-:W-:-:S04]  /*7650*/  @P0 IMAD.MOV.U32 R0, RZ, RZ, R3 ;  /* 0x000000ffff000224 */ /* 0x000fc800078e0003 */
[----:B01----:R-:W-:Y:S01]  /*7660*/  VIADD R6, R4, 0xe0 ;  /* 0x000000e004067836 */ /* 0x003fe20000000000 */
[C---:B------:R-:W-:Y:S02]  /*7670*/  LOP3.LUT R5, R0.reuse, 0x1, RZ, 0x3c, !PT ;  /* 0x0000000100057812 */ /* 0x040fe400078e3cff */
[----:B------:R-:W-:Y:S01]  /*7680*/  @P0 LEA R7, R0, R7, 0x18 ;  /* 0x0000000700070211 */ /* 0x000fe200078ec0ff */
[----:B------:R-:W-:Y:S01]  /*7690*/  IMAD.MOV.U32 R0, RZ, RZ, 0x1 ;  /* 0x00000001ff007424 */ /* 0x000fe200078e00ff */
[----:B------:R-:W-:-:S03]  /*76a0*/  PRMT R5, R5, 0x654, R6 ;  /* 0x0000065405057816 */ /* 0x000fc60000000006 */
[----:B------:R0:W-:Y:S01]  /*76b0*/  @P0 STS.U8 [R7], R2 ;  /* 0x0000000207000388 */ /* 0x0001e20000000000 */
[----:B------:R0:W-:Y:S01]  /*76c0*/  SYNCS.ARRIVE.TRANS64.RED.ART0 RZ, [R5+URZ], R0 ;  /* 0x0000000005ff79a7 */ /* 0x0001e200085004ff */
[----:B------:R-:W1:Y:S02]  /*76d0*/  SYNCS.PHASECHK.TRANS64.TRYWAIT P0, [R4+URZ+0xe0], RZ ;  /* 0x0000e0ff040075a7 */ /* 0x000e6400080011ff */
[----:B01----:R-:W-:Y:S05]  /*76e0*/  @!P0 BRA `(.L_x_100) ;  /* 0x0000000800d88947 */ /* 0x003fea0003800000 */
.L_x_140:
[----:B------:R-:W-:Y:S01]  /*76f0*/  NOP ;  /* 0x0000000000007918 */ /* 0x000fe20000000000 */
[----:B------:R-:W-:Y:S01]  /*7700*/  MOV R0, 0x50 ;  /* 0x0000005000007802 */ /* 0x000fe20000000f00 */
[----:B------:R-:W-:Y:S01]  /*7710*/  ULOP3.LUT UR12, UR23, 0xffff, URZ, 0xc0, !UPT ;  /* 0x0000ffff170c7892 */ /* 0x000fe2000f8ec0ff */
[----:B------:R-:W-:Y:S02]  /*7720*/  UMOV UR9, 0xffff ;  /* 0x0000ffff00097882 */ /* 0x000fe40000000000 */
[----:B------:R-:W-:Y:S01]  /*7730*/  LEA R3, R3, R0, 0x18 ;  /* 0x0000000003037211 */ /* 0x000fe200078ec0ff */
[----:B------:R-:W-:Y:S01]  /*7740*/  USHF.R.U32.HI UR12, URZ, 0x5, UR12 ;  /* 0x00000005ff0c7899 */ /* 0x000fe2000801160c */
[----:B------:R-:W-:-:S03]  /*7750*/  UMOV UR8, 0x1 ;  /* 0x0000000100087882 */ /* 0x000fc60000000000 */
[----:B------:R-:W1:Y:S01]  /*7760*/  LDS R0, [R3] ;  /* 0x0000000003007984 */ /* 0x000e620000000800 */
[----:B------:R-:W-:Y:S02]  /*7770*/  UIADD3 UR11, UPT, UPT, UR12, 0x10, URZ ;  /* 0x000000100c0b7890 */ /* 0x000fe4000fffe0ff */
[----:B------:R-:W-:Y:S02]  /*7780*/  USHF.L.U32 UR9, UR9, UR12, URZ ;  /* 0x0000000c09097299 */ /* 0x000fe400080006ff */
[----:B------:R-:W-:-:S04]  /*7790*/  USHF.L.U32 UR11, UR8, UR11, URZ ;  /* 0x0000000b080b7299 */ /* 0x000fc800080006ff */
[----:B------:R-:W-:-:S04]  /*77a0*/  ULOP3.LUT UR11, UR11, UR9, URZ, 0xfc, !UPT ;  /* 0x000000090b0b7292 */ /* 0x000fc8000f8efcff */
[----:B------:R-:W-:Y:S01]  /*77b0*/  ULOP3.LUT UR9, UR11, 0xffff, URZ, 0xc0, !UPT ;  /* 0x0000ffff0b097892 */ /* 0x000fe2000f8ec0ff */
[----:B-1----:R-:W-:-:S13]  /*77c0*/  R2UR UR10, R0 ;  /* 0x00000000000a72ca */ /* 0x002fda00000e0000 */
[----:B------:R-:W-:-:S04]  /*77d0*/  ULOP3.LUT UR8, UR11, 0xffff, UR10, 0x80, !UPT ;  /* 0x0000ffff0b087892 */ /* 0x000fc8000f8e800a */
[----:B------:R-:W-:-:S09]  /*77e0*/  UISETP.NE.AND UP0, UPT, UR8, UR9, UPT ;  /* 0x000000090800728c */ /* 0x000fd2000bf05270 */
[----:B------:R-:W-:Y:S05]  /*77f0*/  BRA.U UP0, `(.L_x_101) ;  /* 0x00000001004c7547 */ /* 0x000fea000b800000 */
[----:B------:R-:W-:Y:S02]  /*7800*/  USHF.R.U32.HI UR8, URZ, 0x10, UR11 ;  /* 0x00000010ff087899 */ /* 0x000fe4000801160b */
[----:B------:R-:W-:-:S04]  /*7810*/  USHF.R.U32.HI UR9, URZ, 0x10, UR10 ;  /* 0x00000010ff097899 */ /* 0x000fc8000801160a */
[----:B------:R-:W-:-:S04]  /*7820*/  ULOP3.LUT UR9, UR9, UR8, URZ, 0xc0, !UPT ;  /* 0x0000000809097292 */ /* 0x000fc8000f8ec0ff */
[----:B------:R-:W-:-:S09]  /*7830*/  UISETP.NE.AND UP0, UPT, UR9, UR8, UPT ;  /* 0x000000080900728c */ /* 0x000fd2000bf05270 */
[----:B------:R-:W-:Y:S05]  /*7840*/  BRA.U UP0, `(.L_x_102) ;  /* 0x00000001002c7547 */ /* 0x000fea000b800000 */
[----:B------:R-:W1:Y:S01]  /*7850*/  S2R R2, SR_LANEID ;  /* 0x0000000000027919 */ /* 0x000e620000000000 */
[----:B------:R-:W-:Y:S01]  /*7860*/  ULOP3.LUT UR11, URZ, UR11, URZ, 0x33, !UPT ;  /* 0x0000000bff0b7292 */ /* 0x000fe2000f8e33ff */
[----:B------:R-:W-:Y:S02]  /*7870*/  VOTEU.ANY UR9, UPT, PT ;  /* 0x0000000000097886 */ /* 0x000fe400038e0100 */
[----:B------:R-:W-:-:S03]  /*7880*/  UFLO.U32 UR9, UR9 ;  /* 0x00000009000972bd */ /* 0x000fc600080e0000 */
[----:B------:R-:W-:-:S04]  /*7890*/  IMAD.U32 R0, RZ, RZ, UR11 ;  /* 0x0000000bff007e24 */ /* 0x000fc8000f8e00ff */
[----:B------:R-:W4:Y:S02]  /*78a0*/  REDUX UR8, R0 ;  /* 0x00000000000873c4 */ /* 0x000f240000000000 */
[----:B------:R0:W-:Y:S01]  /*78b0*/  UTCATOMSWS.AND URZ, UR11 ;  /* 0x0000000b00ff79e3 */ /* 0x0001e20008000000 */
[----:B-1----:R-:W-:Y:S02]  /*78c0*/  ISETP.EQ.U32.AND P0, PT, R2, UR9, PT ;  /* 0x0000000902007c0c */ /* 0x002fe4000bf02070 */
[----:B----4-:R-:W-:-:S11]  /*78d0*/  MOV R2, UR8 ;  /* 0x0000000800027c02 */ /* 0x010fd60008000f00 */
[----:B------:R0:W-:Y:S01]  /*78e0*/  @P0 ATOMS.AND RZ, [R3], R2 ;  /* 0x0000000203ff038c */ /* 0x0001e20002800000 */
[----:B------:R-:W-:Y:S05]  /*78f0*/  BRA `(.L_x_103) ;  /* 0x0000000000147947 */ /* 0x000fea0003800000 */
.L_x_102:
[----:B------:R-:W-:Y:S02]  /*7900*/  MOV R2, 0x7920 ;  /* 0x0000792000027802 */ /* 0x000fe40000000f00 */
[----:B0-23--:R-:W-:Y:S05]  /*7910*/  CALL.REL.NOINC `($__internal_0_$__cuda_sm10x_tcgen05_guardrail_trap_col_being_dealloced_not_returned_by_alloc) ;  /* 0x0000000800607944 */ /* 0x00dfea0003c00000 */
[----:B------:R-:W-:Y:S05]  /*7920*/  BRA `(.L_x_103) ;  /* 0x0000000000087947 */ /* 0x000fea0003800000 */
.L_x_101:
[----:B------:R-:W-:Y:S02]  /*7930*/  MOV R2, 0x7950 ;  /* 0x0000795000027802 */ /* 0x000fe40000000f00 */
[----:B0-23--:R-:W-:Y:S05]  /*7940*/  CALL.REL.NOINC `($__internal_2_$__cuda_sm10x_tcgen05_guardrail_trap_unallocated_columns_being_dealloced) ;  /* 0x00000008006c7944 */ /* 0x00dfea0003c00000 */
.L_x_103:
[----:B------:R-:W-:Y:S01]  /*7950*/  NOP ;  /* 0x0000000000007918 */ /* 0x000fe20000000000 */
[----:B0-----:R-:W-:Y:S05]  /*7960*/  EXIT ;  /* 0x000000000000794d */ /* 0x001fea0003800000 */
.L_x_11:
[----:B------:R-:W-:-:S07]  /*7970*/  MOV R11, R10 ;  /* 0x0000000a000b7202 */ /* 0x000fce0000000f00 */
.L_x_104:
[----:B0-----:R0:W1:Y:S02]  /*7980*/  SYNCS.PHASECHK.TRANS64.TRYWAIT P0, [R5+URZ], R11 ;  /* 0x0000000b050075a7 */ /* 0x00106400080011ff */
[----:B-1----:R-:W-:Y:S05]  /*7990*/  @!P0 NANOSLEEP.SYNCS 0x989680 ;  /* 0x009896800000895d */ /* 0x002fea0003900000 */
[----:B------:R-:W1:Y:S02]  /*79a0*/  @!P0 SYNCS.PHASECHK.TRANS64 P0, [R5+URZ], R11 ;  /* 0x0000000b050085a7 */ /* 0x000e6400080010ff */
[----:B-1----:R-:W-:Y:S05]  /*79b0*/  @!P0 BRA `(.L_x_104) ;  /* 0xfffffffc00f08947 */ /* 0x002fea000383ffff */
[----:B------:R-:W-:Y:S05]  /*79c0*/  BRA `(.L_x_10) ;  /* 0xffffff9000007947 */ /* 0x000fea000383ffff */
.L_x_14:
[----:B------:R-:W-:-:S07]  /*79d0*/  MOV R7, R6 ;  /* 0x0000000600077202 */ /* 0x000fce0000000f00 */
.L_x_105:
[----:B0-----:R0:W1:Y:S02]  /*79e0*/  SYNCS.PHASECHK.TRANS64.TRYWAIT P0, [R4+URZ], R7 ;  /* 0x00000007040075a7 */ /* 0x00106400080011ff */
[----:B-1----:R-:W-:Y:S05]  /*79f0*/  @!P0 NANOSLEEP.SYNCS 0x989680 ;  /* 0x009896800000895d */ /* 0x002fea0003900000 */
[----:B------:R-:W1:Y:S02]  /*7a00*/  @!P0 SYNCS.PHASECHK.TRANS64 P0, [R4+URZ], R7 ;  /* 0x00000007040085a7 */ /* 0x000e6400080010ff */
[----:B-1----:R-:W-:Y:S05]  /*7a10*/  @!P0 BRA `(.L_x_105) ;  /* 0xfffffffc00f08947 */ /* 0x002fea000383ffff */
[----:B------:R-:W-:Y:S05]  /*7a20*/  BRA `(.L_x_13) ;  /* 0xffffff9000747947 */ /* 0x000fea000383ffff */
.L_x_22:
[----:B------:R-:W-:Y:S02]  /*7a30*/  MOV R6, UR8 ;  /* 0x0000000800067c02 */ /* 0x000fe40008000f00 */
[----:B------:R-:W-:Y:S02]  /*7a40*/  MOV R7, UR8 ;  /* 0x0000000800077c02 */ /* 0x000fe40008000f00 */
[----:B------:R-:W-:-:S07]  /*7a50*/  MOV R0, UR9 ;  /* 0x0000000900007c02 */ /* 0x000fce0008000f00 */
.L_x_106:
[----:B0-----:R0:W1:Y:S02]  /*7a60*/  SYNCS.PHASECHK.TRANS64.TRYWAIT P0, [R0+URZ+0x10], R7 ;  /* 0x00001007000075a7 */ /* 0x00106400080011ff */
[----:B-1----:R-:W-:Y:S05]  /*7a70*/  @!P0 NANOSLEEP.SYNCS 0x989680 ;  /* 0x009896800000895d */ /* 0x002fea0003900000 */
[----:B------:R-:W1:Y:S02]  /*7a80*/  @!P0 SYNCS.PHASECHK.TRANS64 P0, [R0+URZ+0x10], R7 ;  /* 0x00001007000085a7 */ /* 0x000e6400080010ff */
[----:B-1----:R-:W-:Y:S05]  /*7a90*/  @!P0 BRA `(.L_x_106) ;  /* 0xfffffffc00f08947 */ /* 0x002fea000383ffff */
[----:B------:R-:W-:Y:S05]  /*7aa0*/  BRA `(.L_x_107) ;  /* 0xffffffa000887947 */ /* 0x000fea000383ffff */
.L_x_25:
[----:B------:R-:W-:Y:S02]  /*7ab0*/  MOV R6, UR8 ;  /* 0x0000000800067c02 */ /* 0x000fe40008000f00 */
[----:B------:R-:W-:Y:S02]  /*7ac0*/  MOV R7, UR8 ;  /* 0x0000000800077c02 */ /* 0x000fe40008000f00 */
[----:B------:R-:W-:-:S07]  /*7ad0*/  MOV R0, UR17 ;  /* 0x0000001100007c02 */ /* 0x000fce0008000f00 */
.L_x_108:
[----:B0-----:R0:W1:Y:S02]  /*7ae0*/  SYNCS.PHASECHK.TRANS64.TRYWAIT P0, [R0+URZ+0x40], R7 ;  /* 0x00004007000075a7 */ /* 0x00106400080011ff */
[----:B-1----:R-:W-:Y:S05]  /*7af0*/  @!P0 NANOSLEEP.SYNCS 0x989680 ;  /* 0x009896800000895d */ /* 0x002fea0003900000 */
[----:B------:R-:W1:Y:S02]  /*7b00*/  @!P0 SYNCS.PHASECHK.TRANS64 P0, [R0+URZ+0x40], R7 ;  /* 0x00004007000085a7 */ /* 0x000e6400080010ff */
[----:B-1----:R-:W-:Y:S05]  /*7b10*/  @!P0 BRA `(.L_x_108) ;  /* 0xfffffffc00f08947 */ /* 0x002fea000383ffff */
[----:B------:R-:W-:Y:S05]  /*7b20*/  BRA `(.L_x_109) ;  /* 0xffffffa400047947 */ /* 0x000fea000383ffff */
.L_x_28:
[----:B------:R-:W-:Y:S02]  /*7b30*/  MOV R6, UR8 ;  /* 0x0000000800067c02 */ /* 0x000fe40008000f00 */
[----:B------:R-:W-:Y:S02]  /*7b40*/  MOV R7, UR8 ;  /* 0x0000000800077c02 */ /* 0x000fe40008000f00 */
[----:B------:R-:W-:-:S07]  /*7b50*/  MOV R0, UR9 ;  /* 0x0000000900007c02 */ /* 0x000fce0008000f00 */
.L_x_110:
[----:B0-----:R0:W1:Y:S02]  /*7b60*/  SYNCS.PHASECHK.TRANS64.TRYWAIT P0, [R0+URZ+0x40], R7 ;  /* 0x00004007000075a7 */ /* 0x00106400080011ff */
[----:B-1----:R-:W-:Y:S05]  /*7b70*/  @!P0 NANOSLEEP.SYNCS 0x989680 ;  /* 0x009896800000895d */ /* 0x002fea0003900000 */
[----:B------:R-:W1:Y:S02]  /*7b80*/  @!P0 SYNCS.PHASECHK.TRANS64 P0, [R0+URZ+0x40], R7 ;  /* 0x00004007000085a7 */ /* 0x000e6400080010ff */
[----:B-1----:R-:W-:Y:S05]  /*7b90*/  @!P0 BRA `(.L_x_110) ;  /* 0xfffffffc00f08947 */ /* 0x002fea000383ffff */
[----:B------:R-:W-:Y:S05]  /*7ba0*/  BRA `(.L_x_111) ;  /* 0xffffffa400ec7947 */ /* 0x000fea000383ffff */
.L_x_33:
[----:B------:R-:W-:Y:S01]  /*7bb0*/  MOV R6, UR8 ;  /* 0x0000000800067c02 */ /* 0x000fe20008000f00 */
[----:B------:R-:W-:Y:S01]  /*7bc0*/  UMOV UR12, UR9 ;  /* 0x00000009000c7c82 */ /* 0x000fe20008000000 */
[----:B------:R-:W-:-:S05]  /*7bd0*/  UMOV UR13, UR9 ;  /* 0x00000009000d7c82 */ /* 0x000fca0008000000 */
.L_x_112:
[----:B------:R-:W-:Y:S02]  /*7be0*/  MOV R10, UR12 ;  /* 0x0000000c000a7c02 */ /* 0x000fe40008000f00 */
[----:B0-----:R-:W-:-:S04]  /*7bf0*/  MOV R11, UR13 ;  /* 0x0000000d000b7c02 */ /* 0x001fc80008000f00 */
[----:B------:R0:W1:Y:S03]  /*7c00*/  SYNCS.PHASECHK.TRANS64.TRYWAIT P0, [R6+URZ+0x40], R11 ;  /* 0x0000400b060075a7 */ /* 0x00006600080011ff */
[----:B-1----:R-:W-:Y:S05]  /*7c10*/  @!P0 NANOSLEEP.SYNCS 0x989680 ;  /* 0x009896800000895d */ /* 0x002fea0003900000 */
[----:B------:R-:W1:Y:S02]  /*7c20*/  @!P0 SYNCS.PHASECHK.TRANS64 P0, [R6+URZ+0x40], R11 ;  /* 0x0000400b060085a7 */ /* 0x000e6400080010ff */
[----:B-1----:R-:W-:Y:S05]  /*7c30*/  @!P0 BRA `(.L_x_112) ;  /* 0xfffffffc00e88947 */ /* 0x002fea000383ffff */
[----:B------:R-:W-:Y:S05]  /*7c40*/  BRA `(.L_x_113) ;  /* 0xffffffb000287947 */ /* 0x000fea000383ffff */
.L_x_35:
[----:B------:R-:W-:-:S05]  /*7c50*/  UMOV UR11, UR10 ;  /* 0x0000000a000b7c82 */ /* 0x000fca0008000000 */
.L_x_114:
[----:B------:R-:W-:Y:S02]  /*7c60*/  MOV R10, UR10 ;  /* 0x0000000a000a7c02 */ /* 0x000fe40008000f00 */
[----:B0-----:R-:W-:-:S04]  /*7c70*/  MOV R11, UR11 ;  /* 0x0000000b000b7c02 */ /* 0x001fc80008000f00 */
[----:B------:R0:W2:Y:S03]  /*7c80*/  SYNCS.PHASECHK.TRANS64.TRYWAIT P0, [R8+URZ+0x10], R11 ;  /* 0x0000100b080075a7 */ /* 0x0000a600080011ff */
[----:B--2---:R-:W-:Y:S05]  /*7c90*/  @!P0 NANOSLEEP.SYNCS 0x989680 ;  /* 0x009896800000895d */ /* 0x004fea0003900000 */
[----:B------:R-:W2:Y:S02]  /*7ca0*/  @!P0 SYNCS.PHASECHK.TRANS64 P0, [R8+URZ+0x10], R11 ;  /* 0x0000100b080085a7 */ /* 0x000ea400080010ff */
[----:B--2---:R-:W-:Y:S05]  /*7cb0*/  @!P0 BRA `(.L_x_114) ;  /* 0xfffffffc00e88947 */ /* 0x004fea000383ffff */
[----:B------:R-:W-:Y:S05]  /*7cc0*/  BRA `(.L_x_115) ;  /* 0xffffffb000247947 */ /* 0x000fea000383ffff */
.L_x_42:
[----:B------:R-:W-:-:S07]  /*7cd0*/  MOV R7, R6 ;  /* 0x0000000600077202 */ /* 0x000fce0000000f00 */
.L_x_116:
[----:B0-----:R0:W1:Y:S02]  /*7ce0*/  SYNCS.PHASECHK.TRANS64.TRYWAIT P0, [R5+URZ+0x70], R7 ;  /* 0x00007007050075a7 */ /* 0x00106400080011ff */
[----:B-1----:R-:W-:Y:S05]  /*7cf0*/  @!P0 NANOSLEEP.SYNCS 0x989680 ;  /* 0x009896800000895d */ /* 0x002fea0003900000 */
[----:B------:R-:W1:Y:S02]  /*7d00*/  @!P0 SYNCS.PHASECHK.TRANS64 P0, [R5+URZ+0x70], R7 ;  /* 0x00007007050085a7 */ /* 0x000e6400080010ff */
[----:B-1----:R-:W-:Y:S05]  /*7d10*/  @!P0 BRA `(.L_x_116) ;  /* 0xfffffffc00f08947 */ /* 0x002fea000383ffff */
[----:B------:R-:W-:Y:S05]  /*7d20*/  BRA `(.L_x_117) ;  /* 0xffffffb400307947 */ /* 0x000fea000383ffff */
.L_x_45:
[----:B------:R-:W-:Y:S07]  /*7d30*/  MOV R10, R11 ;  /* 0x0000000b000a7202 */ /* 0x000fee0000000f00 */
.L_x_118:
[----:B0-----:R0:W1:Y:S02]  /*7d40*/  SYNCS.PHASECHK.TRANS64.TRYWAIT P0, [R8+URZ], R11 ;  /* 0x0000000b080075a7 */ /* 0x00106400080011ff */
[----:B-1----:R-:W-:Y:S05]  /*7d50*/  @!P0 NANOSLEEP.SYNCS 0x989680 ;  /* 0x009896800000895d */ /* 0x002fea0003900000 */
[----:B------:R-:W1:Y:S02]  /*7d60*/  @!P0 SYNCS.PHASECHK.TRANS64 P0, [R8+URZ], R11 ;  /* 0x0000000b080085a7 */ /* 0x000e6400080010ff */
[----:B-1----:R-:W-:Y:S05]  /*7d70*/  @!P0 BRA `(.L_x_118) ;  /* 0xfffffffc00f08947 */ /* 0x002fea000383ffff */
[----:B------:R-:W-:Y:S05]  /*7d80*/  BRA `(.L_x_119) ;  /* 0xffffffb400547947 */ /* 0x000fea000383ffff */
.L_x_47:
[----:B0-----:R-:W-:Y:S07]  /*7d90*/  MOV R8, R9 ;  /* 0x0000000900087202 */ /* 0x001fee0000000f00 */
.L_x_120:
[----:B0-----:R0:W1:Y:S02]  /*7da0*/  SYNCS.PHASECHK.TRANS64.TRYWAIT P0, [R6+URZ+0x20], R9 ;  /* 0x00002009060075a7 */ /* 0x00106400080011ff */
[----:B-1----:R-:W-:Y:S05]  /*7db0*/  @!P0 NANOSLEEP.SYNCS 0x989680 ;  /* 0x009896800000895d */ /* 0x002fea0003900000 */
[----:B------:R-:W1:Y:S02]  /*7dc0*/  @!P0 SYNCS.PHASECHK.TRANS64 P0, [R6+URZ+0x20], R9 ;  /* 0x00002009060085a7 */ /* 0x000e6400080010ff */
[----:B-1----:R-:W-:Y:S05]  /*7dd0*/  @!P0 BRA `(.L_x_120) ;  /* 0xfffffffc00f08947 */ /* 0x002fea000383ffff */
[----:B------:R-:W-:Y:S05]  /*7de0*/  BRA `(.L_x_121) ;  /* 0xffffffb4004c7947 */ /* 0x000fea000383ffff */
.L_x_50:
[----:B------:R-:W-:-:S07]  /*7df0*/  MOV R7, R6 ;  /* 0x0000000600077202 */ /* 0x000fce0000000f00 */
.L_x_122:
[----:B0-----:R0:W1:Y:S02]  /*7e00*/  SYNCS.PHASECHK.TRANS64.TRYWAIT P0, [R15+URZ+0x80], R7 ;  /* 0x000080070f0075a7 */ /* 0x00106400080011ff */
[----:B-1----:R-:W-:Y:S05]  /*7e10*/  @!P0 NANOSLEEP.SYNCS 0x989680 ;  /* 0x009896800000895d */ /* 0x002fea0003900000 */
[----:B------:R-:W1:Y:S02]  /*7e20*/  @!P0 SYNCS.PHASECHK.TRANS64 P0, [R15+URZ+0x80], R7 ;  /* 0x000080070f0085a7 */ /* 0x000e6400080010ff */
[----:B-1----:R-:W-:Y:S05]  /*7e30*/  @!P0 BRA `(.L_x_122) ;  /* 0xfffffffc00f08947 */ /* 0x002fea000383ffff */
[----:B------:R-:W-:Y:S05]  /*7e40*/  BRA `(.L_x_123) ;  /* 0xffffffbc00887947 */ /* 0x000fea000383ffff */
.L_x_52:
[----:B0-----:R-:W-:-:S07]  /*7e50*/  MOV R7, R6 ;  /* 0x0000000600077202 */ /* 0x001fce0000000f00 */
.L_x_124:
[----:B0-----:R0:W1:Y:S02]  /*7e60*/  SYNCS.PHASECHK.TRANS64.TRYWAIT P0, [R3+URZ+0xd8], R7 ;  /* 0x0000d807030075a7 */ /* 0x00106400080011ff */
[----:B-1----:R-:W-:Y:S05]  /*7e70*/  @!P0 NANOSLEEP.SYNCS 0x989680 ;  /* 0x009896800000895d */ /* 0x002fea0003900000 */
[----:B------:R-:W1:Y:S02]  /*7e80*/  @!P0 SYNCS.PHASECHK.TRANS64 P0, [R3+URZ+0xd8], R7 ;  /* 0x0000d807030085a7 */ /* 0x000e6400080010ff */
[----:B-1----:R-:W-:Y:S05]  /*7e90*/  @!P0 BRA `(.L_x_124) ;  /* 0xfffffffc00f08947 */ /* 0x002fea000383ffff */
[----:B------:R-:W-:Y:S05]  /*7ea0*/  BRA `(.L_x_125) ;  /* 0xffffffbc00847947 */ /* 0x000fea000383ffff */
.L_x_55:
[----:B------:R-:W-:Y:S07]  /*7eb0*/  MOV R26, R27 ;  /* 0x0000001b001a7202 */ /* 0x000fee0000000f00 */
.L_x_126:
[----:B0-----:R0:W1:Y:S02]  /*7ec0*/  SYNCS.PHASECHK.TRANS64.TRYWAIT P0, [R5+URZ+0x20], R27 ;  /* 0x0000201b050075a7 */ /* 0x00106400080011ff */
[----:B-1----:R-:W-:Y:S05]  /*7ed0*/  @!P0 NANOSLEEP.SYNCS 0x989680 ;  /* 0x009896800000895d */ /* 0x002fea0003900000 */
[----:B------:R-:W1:Y:S02]  /*7ee0*/  @!P0 SYNCS.PHASECHK.TRANS64 P0, [R5+URZ+0x20], R27 ;  /* 0x0000201b050085a7 */ /* 0x000e6400080010ff */
[----:B-1----:R-:W-:Y:S05]  /*7ef0*/  @!P0 BRA `(.L_x_126) ;  /* 0xfffffffc00f08947 */ /* 0x002fea000383ffff */
[----:B------:R-:W-:Y:S05]  /*7f00*/  BRA `(.L_x_127) ;  /* 0xffffffbc00b47947 */ /* 0x000fea000383ffff */
.L_x_61:
[----:B------:R-:W-:-:S07]  /*7f10*/  MOV R25, R24 ;  /* 0x0000001800197202 */ /* 0x000fce0000000f00 */
.L_x_128:
[----:B0-----:R0:W1:Y:S02]  /*7f20*/  SYNCS.PHASECHK.TRANS64.TRYWAIT P0, [R3+URZ+0x70], R25 ;  /* 0x00007019030075a7 */ /* 0x00106400080011ff */
[----:B-1----:R-:W-:Y:S05]  /*7f30*/  @!P0 NANOSLEEP.SYNCS 0x989680 ;  /* 0x009896800000895d */ /* 0x002fea0003900000 */
[----:B------:R-:W1:Y:S02]  /*7f40*/  @!P0 SYNCS.PHASECHK.TRANS64 P0, [R3+URZ+0x70], R25 ;  /* 0x00007019030085a7 */ /* 0x000e6400080010ff */
[----:B-1----:R-:W-:Y:S05]  /*7f50*/  @!P0 BRA `(.L_x_128) ;  /* 0xfffffffc00f08947 */ /* 0x002fea000383ffff */
[----:B------:R-:W-:Y:S05]  /*7f60*/  BRA `(.L_x_129) ;  /* 0xffffffcc004c7947 */ /* 0x000fea000383ffff */
.L_x_62:
[----:B------:R-:W-:-:S07]  /*7f70*/  MOV R9, R8 ;  /* 0x0000000800097202 */ /* 0x000fce0000000f00 */
.L_x_130:
[----:B-1----:R1:W2:Y:S02]  /*7f80*/  SYNCS.PHASECHK.TRANS64.TRYWAIT P0, [R6+URZ+0xd8], R9 ;  /* 0x0000d809060075a7 */ /* 0x0022a400080011ff */
[----:B--2---:R-:W-:Y:S05]  /*7f90*/  @!P0 NANOSLEEP.SYNCS 0x989680 ;  /* 0x009896800000895d */ /* 0x004fea0003900000 */
[----:B------:R-:W2:Y:S02]  /*7fa0*/  @!P0 SYNCS.PHASECHK.TRANS64 P0, [R6+URZ+0xd8], R9 ;  /* 0x0000d809060085a7 */ /* 0x000ea400080010ff */
[----:B--2---:R-:W-:Y:S05]  /*7fb0*/  @!P0 BRA `(.L_x_130) ;  /* 0xfffffffc00f08947 */ /* 0x004fea000383ffff */
[----:B------:R-:W-:Y:S05]  /*7fc0*/  BRA `(.L_x_59) ;  /* 0xffffffcc00407947 */ /* 0x000fea000383ffff */
.L_x_67:
[-C--:B------:R-:W-:Y:S02]  /*7fd0*/  MOV R18, R16.reuse ;  /* 0x0000001000127202 */ /* 0x080fe40000000f00 */
[----:B------:R-:W-:-:S07]  /*7fe0*/  MOV R19, R16 ;  /* 0x0000001000137202 */ /* 0x000fce0000000f00 */
.L_x_131:
[----:B-1----:R1:W2:Y:S02]  /*7ff0*/  SYNCS.PHASECHK.TRANS64.TRYWAIT P0, [R9+URZ+0xc8], R19 ;  /* 0x0000c813090075a7 */ /* 0x0022a400080011ff */
[----:B--2---:R-:W-:Y:S05]  /*8000*/  @!P0 NANOSLEEP.SYNCS 0x989680 ;  /* 0x009896800000895d */ /* 0x004fea0003900000 */
[----:B------:R-:W2:Y:S02]  /*8010*/  @!P0 SYNCS.PHASECHK.TRANS64 P0, [R9+URZ+0xc8], R19 ;  /* 0x0000c813090085a7 */ /* 0x000ea400080010ff */
[----:B--2---:R-:W-:Y:S05]  /*8020*/  @!P0 BRA `(.L_x_131) ;  /* 0xfffffffc00f08947 */ /* 0x004fea000383ffff */
[----:B------:R-:W-:Y:S05]  /*8030*/  BRA `(.L_x_132) ;  /* 0xffffffd000407947 */ /* 0x000fea000383ffff */
.L_x_72:
[----:B------:R-:W-:Y:S01]  /*8040*/  HFMA2 R10, -RZ, RZ, -0.0 , 0 ;  /* 0x80000000ff0a7431 */ /* 0x000fe200000001ff */
[----:B0-----:R-:W-:-:S04]  /*8050*/  MOV R11, 0x80000000 ;  /* 0x80000000000b7802 */ /* 0x001fc80000000f00 */
[----:B------:R0:W1:Y:S03]  /*8060*/  SYNCS.PHASECHK.TRANS64.TRYWAIT P0, [R6+URZ+0x98], R11 ;  /* 0x0000980b060075a7 */ /* 0x00006600080011ff */
[----:B-1----:R-:W-:Y:S05]  /*8070*/  @!P0 NANOSLEEP.SYNCS 0x989680 ;  /* 0x009896800000895d */ /* 0x002fea0003900000 */
[----:B------:R-:W1:Y:S02]  /*8080*/  @!P0 SYNCS.PHASECHK.TRANS64 P0, [R6+URZ+0x98], R11 ;  /* 0x0000980b060085a7 */ /* 0x000e6400080010ff */
[----:B-1----:R-:W-:Y:S05]  /*8090*/  @!P0 BRA `(.L_x_72) ;  /* 0xfffffffc00e88947 */ /* 0x002fea000383ffff */
[----:B------:R-:W-:Y:S05]  /*80a0*/  BRA `(.L_x_133) ;  /* 0xffffffd8003c7947 */ /* 0x000fea000383ffff */
.L_x_73:
[----:B------:R-:W-:Y:S01]  /*80b0*/  HFMA2 R8, -RZ, RZ, -0.0 , 0 ;  /* 0x80000000ff087431 */ /* 0x000fe200000001ff */
[----:B-1----:R-:W-:-:S04]  /*80c0*/  MOV R9, 0x80000000 ;  /* 0x8000000000097802 */ /* 0x002fc80000000f00 */
[----:B------:R1:W3:Y:S03]  /*80d0*/  SYNCS.PHASECHK.TRANS64.TRYWAIT P0, [R6+URZ+0xb8], R9 ;  /* 0x0000b809060075a7 */ /* 0x0002e600080011ff */
[----:B---3--:R-:W-:Y:S05]  /*80e0*/  @!P0 NANOSLEEP.SYNCS 0x989680 ;  /* 0x009896800000895d */ /* 0x008fea0003900000 */
[----:B------:R-:W3:Y:S02]  /*80f0*/  @!P0 SYNCS.PHASECHK.TRANS64 P0, [R6+URZ+0xb8], R9 ;  /* 0x0000b809060085a7 */ /* 0x000ee400080010ff */
[----:B---3--:R-:W-:Y:S05]  /*8100*/  @!P0 BRA `(.L_x_73) ;  /* 0xfffffffc00e88947 */ /* 0x008fea000383ffff */
[----:B------:R-:W-:Y:S05]  /*8110*/  BRA `(.L_x_63) ;  /* 0xffffffd8002c7947 */ /* 0x000fea000383ffff */
.L_x_76:
[----:B---3--:R-:W-:-:S07]  /*8120*/  MOV R16, R17 ;  /* 0x0000001100107202 */ /* 0x008fce0000000f00 */
.L_x_134:
[----:B0-----:R0:W1:Y:S02]  /*8130*/  SYNCS.PHASECHK.TRANS64.TRYWAIT P0, [R8+URZ+0xa0], R17 ;  /* 0x0000a011080075a7 */ /* 0x00106400080011ff */
[----:B-1----:R-:W-:Y:S05]  /*8140*/  @!P0 NANOSLEEP.SYNCS 0x989680 ;  /* 0x009896800000895d */ /* 0x002fea0003900000 */
[----:B------:R-:W1:Y:S02]  /*8150*/  @!P0 SYNCS.PHASECHK.TRANS64 P0, [R8+URZ+0xa0], R17 ;  /* 0x0000a011080085a7 */ /* 0x000e6400080010ff */
[----:B-1----:R-:W-:Y:S05]  /*8160*/  @!P0 BRA `(.L_x_134) ;  /* 0xfffffffc00f08947 */ /* 0x002fea000383ffff */
[----:B------:R-:W-:Y:S05]  /*8170*/  BRA `(.L_x_135) ;  /* 0xffffffd800d07947 */ /* 0x000fea000383ffff */
.L_x_78:
[----:B------:R-:W-:-:S07]  /*8180*/  MOV R14, R15 ;  /* 0x0000000f000e7202 */ /* 0x000fce0000000f00 */
.L_x_136:
[----:B0-----:R0:W1:Y:S02]  /*8190*/  SYNCS.PHASECHK.TRANS64.TRYWAIT P0, [R6+URZ+0xc0], R15 ;  /* 0x0000c00f060075a7 */ /* 0x00106400080011ff */
[----:B-1----:R-:W-:Y:S05]  /*81a0*/  @!P0 NANOSLEEP.SYNCS 0x989680 ;  /* 0x009896800000895d */ /* 0x002fea0003900000 */
[----:B------:R-:W1:Y:S02]  /*81b0*/  @!P0 SYNCS.PHASECHK.TRANS64 P0, [R6+URZ+0xc0], R15 ;  /* 0x0000c00f060085a7 */ /* 0x000e6400080010ff */
[----:B-1----:R-:W-:Y:S05]  /*81c0*/  @!P0 BRA `(.L_x_136) ;  /* 0xfffffffc00f08947 */ /* 0x002fea000383ffff */
[----:B------:R-:W-:Y:S05]  /*81d0*/  BRA `(.L_x_137) ;  /* 0xffffffd800f47947 */ /* 0x000fea000383ffff */
.L_x_82:
[-C--:B------:R-:W-:Y:S02]  /*81e0*/  MOV R12, R11.reuse ;  /* 0x0000000b000c7202 */ /* 0x080fe40000000f00 */
[----:B------:R-:W-:-:S07]  /*81f0*/  MOV R13, R11 ;  /* 0x0000000b000d7202 */ /* 0x000fce0000000f00 */
.L_x_138:
[----:B0-----:R0:W1:Y:S02]  /*8200*/  SYNCS.PHASECHK.TRANS64.TRYWAIT P0, [R6+URZ+0xd0], R13 ;  /* 0x0000d00d060075a7 */ /* 0x00106400080011ff */
[----:B-1----:R-:W-:Y:S05]  /*8210*/  @!P0 NANOSLEEP.SYNCS 0x989680 ;  /* 0x009896800000895d */ /* 0x002fea0003900000 */
[----:B------:R-:W1:Y:S02]  /*8220*/  @!P0 SYNCS.PHASECHK.TRANS64 P0, [R6+URZ+0xd0], R13 ;  /* 0x0000d00d060085a7 */ /* 0x000e6400080010ff */
[----:B-1----:R-:W-:Y:S05]  /*8230*/  @!P0 BRA `(.L_x_138) ;  /* 0xfffffffc00f08947 */ /* 0x002fea000383ffff */
[----:B------:R-:W-:Y:S05]  /*8240*/  BRA `(.L_x_139) ;  /* 0xffffffdc00887947 */ /* 0x000fea000383ffff */
.L_x_100:
[----:B0-----:R0:W1:Y:S02]  /*8250*/  SYNCS.PHASECHK.TRANS64.TRYWAIT P0, [R4+URZ+0xe0], RZ ;  /* 0x0000e0ff040075a7 */ /* 0x00106400080011ff */
[----:B-1----:R-:W-:Y:S05]  /*8260*/  @!P0 NANOSLEEP.SYNCS 0x989680 ;  /* 0x009896800000895d */ /* 0x002fea0003900000 */
[----:B------:R-:W1:Y:S02]  /*8270*/  @!P0 SYNCS.PHASECHK.TRANS64 P0, [R4+URZ+0xe0], RZ ;  /* 0x0000e0ff040085a7 */ /* 0x000e6400080010ff */
[----:B-1----:R-:W-:Y:S05]  /*8280*/  @!P0 BRA `(.L_x_100) ;  /* 0xfffffffc00f08947 */ /* 0x002fea000383ffff */
[----:B------:R-:W-:Y:S05]  /*8290*/  BRA `(.L_x_140) ;  /* 0xfffffff400147947 */ /* 0x000fea000383ffff */
        .weak           $__internal_0_$__cuda_sm10x_tcgen05_guardrail_trap_col_being_dealloced_not_returned_by_alloc
        .type           $__internal_0_$__cuda_sm10x_tcgen05_guardrail_trap_col_being_dealloced_not_returned_by_alloc,@function
        .size           $__internal_0_$__cuda_sm10x_tcgen05_guardrail_trap_col_being_dealloced_not_returned_by_alloc,($__internal_1_$__cuda_sm10x_tcgen05_guardrail_trap_phase_invalid_during_alloc - $__internal_0_$__cuda_sm10x_tcgen05_guardrail_trap_col_being_dealloced_not_returned_by_alloc)
$__internal_0_$__cuda_sm10x_tcgen05_guardrail_trap_col_being_dealloced_not_returned_by_alloc:
[----:B------:R-:W-:Y:S05]  /*82a0*/  BPT.TRAP 0x1 ;  /* 0x000000040000795c */ /* 0x000fea0000300000 */
[----:B------:R-:W-:-:S04]  /*82b0*/  HFMA2 R3, -RZ, RZ, 0, 0 ;  /* 0x00000000ff037431 */ /* 0x000fc800000001ff */
[----:B------:R-:W-:Y:S05]  /*82c0*/  RET.REL.NODEC R2 `(kernel_cutlass_kernel_cudnnsdpafwdfmha_forward_sm100_d256BlackwellFusedMultiHeadAttentionForward_object_at__TiledMMA_ThrLayoutVMNK21111000_PermutationMNK____MMAAtom_ThrID21_ShapeMNK256128_0) ;  /* 0xffffff7c024c7950 */ /* 0x000fea0003c3ffff */
        .weak           $__internal_1_$__cuda_sm10x_tcgen05_guardrail_trap_phase_invalid_during_alloc
        .type           $__internal_1_$__cuda_sm10x_tcgen05_guardrail_trap_phase_invalid_during_alloc,@function
        .size           $__internal_1_$__cuda_sm10x_tcgen05_guardrail_trap_phase_invalid_during_alloc,($__internal_2_$__cuda_sm10x_tcgen05_guardrail_trap_unallocated_columns_being_dealloced - $__internal_1_$__cuda_sm10x_tcgen05_guardrail_trap_phase_invalid_during_alloc)
$__internal_1_$__cuda_sm10x_tcgen05_guardrail_trap_phase_invalid_during_alloc:
[----:B------:R-:W-:Y:S05]  /*82d0*/  BPT.TRAP 0x1 ;  /* 0x000000040000795c */ /* 0x000fea0000300000 */
[----:B------:R-:W-:-:S04]  /*82e0*/  MOV R5, 0x0 ;  /* 0x0000000000057802 */ /* 0x000fc80000000f00 */
[----:B------:R-:W-:Y:S05]  /*82f0*/  RET.REL.NODEC R4 `(kernel_cutlass_kernel_cudnnsdpafwdfmha_forward_sm100_d256BlackwellFusedMultiHeadAttentionForward_object_at__TiledMMA_ThrLayoutVMNK21111000_PermutationMNK____MMAAtom_ThrID21_ShapeMNK256128_0) ;  /* 0xffffff7c04407950 */ /* 0x000fea0003c3ffff */
        .weak           $__internal_2_$__cuda_sm10x_tcgen05_guardrail_trap_unallocated_columns_being_dealloced
        .type           $__internal_2_$__cuda_sm10x_tcgen05_guardrail_trap_unallocated_columns_being_dealloced,@function
        .size           $__internal_2_$__cuda_sm10x_tcgen05_guardrail_trap_unallocated_columns_being_dealloced,($__internal_3_$__cuda_sm3x_div_rn_noftz_f32_slowpath - $__internal_2_$__cuda_sm10x_tcgen05_guardrail_trap_unallocated_columns_being_dealloced)
$__internal_2_$__cuda_sm10x_tcgen05_guardrail_trap_unallocated_columns_being_dealloced:
[----:B------:R-:W-:Y:S05]  /*8300*/  BPT.TRAP 0x1 ;  /* 0x000000040000795c */ /* 0x000fea0000300000 */
[----:B------:R-:W-:-:S04]  /*8310*/  HFMA2 R3, -RZ, RZ, 0, 0 ;  /* 0x00000000ff037431 */ /* 0x000fc800000001ff */
[----:B------:R-:W-:Y:S05]  /*8320*/  RET.REL.NODEC R2 `(kernel_cutlass_kernel_cudnnsdpafwdfmha_forward_sm100_d256BlackwellFusedMultiHeadAttentionForward_object_at__TiledMMA_ThrLayoutVMNK21111000_PermutationMNK____MMAAtom_ThrID21_ShapeMNK256128_0) ;  /* 0xffffff7c02347950 */ /* 0x000fea0003c3ffff */
        .weak           $__internal_3_$__cuda_sm3x_div_rn_noftz_f32_slowpath
        .type           $__internal_3_$__cuda_sm3x_div_rn_noftz_f32_slowpath,@function
        .size           $__internal_3_$__cuda_sm3x_div_rn_noftz_f32_slowpath,(.L_x_156 - $__internal_3_$__cuda_sm3x_div_rn_noftz_f32_slowpath)
$__internal_3_$__cuda_sm3x_div_rn_noftz_f32_slowpath:
[----:B------:R-:W0:Y:S01]  /*8330*/  LDC R11, c[0x0][0x660] ;  /* 0x00019800ff0b7b82 */ /* 0x000e220000000800 */
[----:B------:R-:W-:Y:S01]  /*8340*/  SHF.R.U32.HI R16, RZ, 0x17, R8 ;  /* 0x00000017ff107819 */ /* 0x000fe20000011608 */
[----:B------:R-:W1:Y:S01]  /*8350*/  LDCU UR8, c[0x0][0x660] ;  /* 0x0000cc00ff0877ac */ /* 0x000e620008000800 */
[----:B------:R-:W-:Y:S02]  /*8360*/  BSSY.RECONVERGENT B1, `(.L_x_141) ;  /* 0x0000065000017945 */ /* 0x000fe40003800200 */
[----:B------:R-:W-:-:S05]  /*8370*/  LOP3.LUT R16, R16, 0xff, RZ, 0xc0, !PT ;  /* 0x000000ff10107812 */ /* 0x000fca00078ec0ff */
[----:B------:R-:W-:-:S05]  /*8380*/  VIADD R15, R16, 0xffffffff ;  /* 0xffffffff100f7836 */ /* 0x000fca0000000000 */
[----:B------:R-:W-:Y:S01]  /*8390*/  ISETP.GT.U32.AND P0, PT, R15, 0xfd, PT ;  /* 0x000000fd0f00780c */ /* 0x000fe20003f04070 */
[----:B-1----:R-:W-:Y:S01]  /*83a0*/  IMAD.U32 R14, RZ, RZ, UR8 ;  /* 0x00000008ff0e7e24 */ /* 0x002fe2000f8e00ff */
[----:B0-----:R-:W-:-:S04]  /*83b0*/  SHF.R.U32.HI R18, RZ, 0x17, R11 ;  /* 0x00000017ff127819 */ /* 0x001fc8000001160b */
[----:B------:R-:W-:-:S05]  /*83c0*/  LOP3.LUT R18, R18, 0xff, RZ, 0xc0, !PT ;  /* 0x000000ff12127812 */ /* 0x000fca00078ec0ff */
[----:B------:R-:W-:-:S05]  /*83d0*/  VIADD R17, R18, 0xffffffff ;  /* 0xffffffff12117836 */ /* 0x000fca0000000000 */
[----:B------:R-:W-:-:S13]  /*83e0*/  ISETP.GT.U32.OR P0, PT, R17, 0xfd, P0 ;  /* 0x000000fd1100780c */ /* 0x000fda0000704470 */
[----:B------:R-:W-:Y:S01]  /*83f0*/  @!P0 IMAD.MOV.U32 R13, RZ, RZ, RZ ;  /* 0x000000ffff0d8224 */ /* 0x000fe200078e00ff */
[----:B------:R-:W-:Y:S06]  /*8400*/  @!P0 BRA `(.L_x_142) ;  /* 0x0000000000608947 */ /* 0x000fec0003800000 */
[----:B------:R-:W-:Y:S01]  /*8410*/  FSETP.GTU.FTZ.AND P1, PT, |R11|, +INF , PT ;  /* 0x7f8000000b00780b */ /* 0x000fe20003f3c200 */
[----:B------:R-:W-:Y:S01]  /*8420*/  IMAD.MOV.U32 R22, RZ, RZ, R8 ;  /* 0x000000ffff167224 */ /* 0x000fe200078e0008 */
[----:B------:R-:W-:-:S04]  /*8430*/  FSETP.GTU.FTZ.AND P0, PT, |R8|, +INF , PT ;  /* 0x7f8000000800780b */ /* 0x000fc80003f1c200 */
[----:B------:R-:W-:-:S13]  /*8440*/  PLOP3.LUT P0, PT, P1, P0, PT, 0xf8, 0x8f ;  /* 0x00000000008f781c */ /* 0x000fda0000f01f70 */
[----:B------:R-:W-:Y:S05]  /*8450*/  @P0 BRA `(.L_x_143) ;  /* 0x0000000400500947 */ /* 0x000fea0003800000 */
[----:B------:R-:W-:-:S13]  /*8460*/  LOP3.LUT P0, RZ, R8, 0x7fffffff, R14, 0xc8, !PT ;  /* 0x7fffffff08ff7812 */ /* 0x000fda000780c80e */
[----:B------:R-:W-:Y:S05]  /*8470*/  @!P0 BRA `(.L_x_144) ;  /* 0x0000000400408947 */ /* 0x000fea0003800000 */
[C---:B------:R-:W-:Y:S02]  /*8480*/  FSETP.NEU.FTZ.AND P0, PT, |R11|.reuse, +INF , PT ;  /* 0x7f8000000b00780b */ /* 0x040fe40003f1d200 */
[----:B------:R-:W-:Y:S02]  /*8490*/  FSETP.NEU.FTZ.AND P1, PT, |R22|, +INF , PT ;  /* 0x7f8000001600780b */ /* 0x000fe40003f3d200 */
[----:B------:R-:W-:-:S11]  /*84a0*/  FSETP.NEU.FTZ.AND P2, PT, |R11|, +INF , PT ;  /* 0x7f8000000b00780b */ /* 0x000fd60003f5d200 */
[----:B------:R-:W-:Y:S05]  /*84b0*/  @!P1 BRA !P0, `(.L_x_144) ;  /* 0x0000000400309947 */ /* 0x000fea0004000000 */
[----:B------:R-:W-:-:S04]  /*84c0*/  LOP3.LUT P0, RZ, R14, 0x7fffffff, RZ, 0xc0, !PT ;  /* 0x7fffffff0eff7812 */ /* 0x000fc8000780c0ff */
[----:B------:R-:W-:-:S13]  /*84d0*/  PLOP3.LUT P0, PT, P1, P0, PT, 0x2f, 0xf2 ;  /* 0x0000000000f2781c */ /* 0x000fda0000f00577 */
[----:B------:R-:W-:Y:S05]  /*84e0*/  @P0 BRA `(.L_x_145) ;  /* 0x00000004001c0947 */ /* 0x000fea0003800000 */
[----:B------:R-:W-:-:S04]  /*84f0*/  LOP3.LUT P0, RZ, R8, 0x7fffffff, RZ, 0xc0, !PT ;  /* 0x7fffffff08ff7812 */ /* 0x000fc8000780c0ff */
[----:B------:R-:W-:-:S13]  /*8500*/  PLOP3.LUT P0, PT, P2, P0, PT, 0x2f, 0xf2 ;  /* 0x0000000000f2781c */ /* 0x000fda0001700577 */
[----:B------:R-:W-:Y:S05]  /*8510*/  @P0 BRA `(.L_x_146) ;  /* 0x0000000400040947 */ /* 0x000fea0003800000 */
[----:B------:R-:W-:Y:S02]  /*8520*/  ISETP.GE.AND P1, PT, R17, RZ, PT ;  /* 0x000000ff1100720c */ /* 0x000fe40003f26270 */
[----:B------:R-:W-:-:S11]  /*8530*/  ISETP.GE.AND P0, PT, R15, RZ, PT ;  /* 0x000000ff0f00720c */ /* 0x000fd60003f06270 */
[----:B------:R-:W-:Y:S01]  /*8540*/  @P1 MOV R13, RZ ;  /* 0x000000ff000d1202 */ /* 0x000fe20000000f00 */
[----:B------:R-:W-:Y:S01]  /*8550*/  @!P1 FFMA R14, R11, 1.84467440737095516160e+19, RZ ;  /* 0x5f8000000b0e9823 */ /* 0x000fe200000000ff */
[----:B------:R-:W-:Y:S01]  /*8560*/  @!P1 MOV R13, 0xffffffc0 ;  /* 0xffffffc0000d9802 */ /* 0x000fe20000000f00 */
[----:B------:R-:W-:-:S03]  /*8570*/  @!P0 FFMA R8, R22, 1.84467440737095516160e+19, RZ ;  /* 0x5f80000016088823 */ /* 0x000fc600000000ff */
[----:B------:R-:W-:-:S07]  /*8580*/  @!P0 IADD3 R13, PT, PT, R13, 0x40, RZ ;  /* 0x000000400d0d8810 */ /* 0x000fce0007ffe0ff */
.L_x_142:
[----:B------:R-:W-:Y:S01]  /*8590*/  LEA R11, R16, 0xc0800000, 0x17 ;  /* 0xc0800000100b7811 */ /* 0x000fe200078eb8ff */
[----:B------:R-:W-:Y:S03]  /*85a0*/  BSSY.RECONVERGENT B0, `(.L_x_147) ;  /* 0x0000036000007945 */ /* 0x000fe60003800200 */
[----:B------:R-:W-:Y:S02]  /*85b0*/  IADD3 R22, PT, PT, -R11, R8, RZ ;  /* 0x000000080b167210 */ /* 0x000fe40007ffe1ff */
[----:B------:R-:W-:Y:S02]  /*85c0*/  IADD3 R11, PT, PT, R18, -0x7f, RZ ;  /* 0xffffff81120b7810 */ /* 0x000fe40007ffe0ff */
[----:B------:R-:W0:Y:S01]  /*85d0*/  MUFU.RCP R15, R22 ;  /* 0x00000016000f7308 */ /* 0x000e220000001000 */
[----:B------:R-:W-:Y:S01]  /*85e0*/  FADD.FTZ R8, -R22, -RZ ;  /* 0x800000ff16087221 */ /* 0x000fe20000010100 */
[C---:B------:R-:W-:Y:S01]  /*85f0*/  IADD3 R16, PT, PT, R11.reuse, 0x7f, -R16 ;  /* 0x0000007f0b107810 */ /* 0x040fe20007ffe810 */
[----:B------:R-:W-:-:S03]  /*8600*/  IMAD R19, R11, -0x800000, R14 ;  /* 0xff8000000b137824 */ /* 0x000fc600078e020e */
[----:B------:R-:W-:Y:S01]  /*8610*/  IADD3 R16, PT, PT, R16, R13, RZ ;  /* 0x0000000d10107210 */ /* 0x000fe20007ffe0ff */
[----:B0-----:R-:W-:-:S04]  /*8620*/  FFMA R18, R15, R8, 1 ;  /* 0x3f8000000f127423 */ /* 0x001fc80000000008 */
[----:B------:R-:W-:-:S04]  /*8630*/  FFMA R14, R15, R18, R15 ;  /* 0x000000120f0e7223 */ /* 0x000fc8000000000f */
[----:B------:R-:W-:-:S04]  /*8640*/  FFMA R17, R19, R14, RZ ;  /* 0x0000000e13117223 */ /* 0x000fc800000000ff */
[----:B------:R-:W-:-:S04]  /*8650*/  FFMA R15, R8, R17, R19 ;  /* 0x00000011080f7223 */ /* 0x000fc80000000013 */
[----:B------:R-:W-:-:S04]  /*8660*/  FFMA R15, R14, R15, R17 ;  /* 0x0000000f0e0f7223 */ /* 0x000fc80000000011 */
[----:B------:R-:W-:-:S04]  /*8670*/  FFMA R8, R8, R15, R19 ;  /* 0x0000000f08087223 */ /* 0x000fc80000000013 */
[----:B------:R-:W-:-:S05]  /*8680*/  FFMA R17, R14, R8, R15 ;  /* 0x000000080e117223 */ /* 0x000fca000000000f */
[----:B------:R-:W-:-:S04]  /*8690*/  SHF.R.U32.HI R11, RZ, 0x17, R17 ;  /* 0x00000017ff0b7819 */ /* 0x000fc80000011611 */
[----:B------:R-:W-:-:S04]  /*86a0*/  LOP3.LUT R11, R11, 0xff, RZ, 0xc0, !PT ;  /* 0x000000ff0b0b7812 */ /* 0x000fc800078ec0ff */
[----:B------:R-:W-:-:S04]  /*86b0*/  IADD3 R11, PT, PT, R11, R16, RZ ;  /* 0x000000100b0b7210 */ /* 0x000fc80007ffe0ff */
[----:B------:R-:W-:-:S04]  /*86c0*/  IADD3 R13, PT, PT, R11, -0x1, RZ ;  /* 0xffffffff0b0d7810 */ /* 0x000fc80007ffe0ff */
[----:B------:R-:W-:-:S13]  /*86d0*/  ISETP.GE.U32.AND P0, PT, R13, 0xfe, PT ;  /* 0x000000fe0d00780c */ /* 0x000fda0003f06070 */
[----:B------:R-:W-:Y:S05]  /*86e0*/  @!P0 BRA `(.L_x_148) ;  /* 0x0000000000808947 */ /* 0x000fea0003800000 */
[----:B------:R-:W-:-:S13]  /*86f0*/  ISETP.GT.AND P0, PT, R11, 0xfe, PT ;  /* 0x000000fe0b00780c */ /* 0x000fda0003f04270 */
[----:B------:R-:W-:Y:S05]  /*8700*/  @P0 BRA `(.L_x_149) ;  /* 0x00000000006c0947 */ /* 0x000fea0003800000 */
[----:B------:R-:W-:-:S13]  /*8710*/  ISETP.GE.AND P0, PT, R11, 0x1, PT ;  /* 0x000000010b00780c */ /* 0x000fda0003f06270 */
[----:B------:R-:W-:Y:S05]  /*8720*/  @P0 BRA `(.L_x_150) ;  /* 0x0000000000740947 */ /* 0x000fea0003800000 */
[----:B------:R-:W-:Y:S02]  /*8730*/  ISETP.GE.AND P0, PT, R11, -0x18, PT ;  /* 0xffffffe80b00780c */ /* 0x000fe40003f06270 */
[----:B------:R-:W-:-:S11]  /*8740*/  LOP3.LUT R17, R17, 0x80000000, RZ, 0xc0, !PT ;  /* 0x8000000011117812 */ /* 0x000fd600078ec0ff */
[----:B------:R-:W-:Y:S05]  /*8750*/  @!P0 BRA `(.L_x_150) ;  /* 0x0000000000688947 */ /* 0x000fea0003800000 */
[CCC-:B------:R-:W-:Y:S01]  /*8760*/  FFMA.RZ R13, R14.reuse, R8.reuse, R15.reuse ;  /* 0x000000080e0d7223 */ /* 0x1c0fe2000000c00f */
[CCC-:B------:R-:W-:Y:S01]  /*8770*/  FFMA.RP R16, R14.reuse, R8.reuse, R15.reuse ;  /* 0x000000080e107223 */ /* 0x1c0fe2000000800f */
[----:B------:R-:W-:Y:S01]  /*8780*/  FFMA.RM R15, R14, R8, R15 ;  /* 0x000000080e0f7223 */ /* 0x000fe2000000400f */
[C---:B------:R-:W-:Y:S01]  /*8790*/  VIADD R8, R11.reuse, 0x20 ;  /* 0x000000200b087836 */ /* 0x040fe20000000000 */
[----:B------:R-:W-:Y:S02]  /*87a0*/  ISETP.NE.AND P0, PT, R11, RZ, PT ;  /* 0x000000ff0b00720c */ /* 0x000fe40003f05270 */
[----:B------:R-:W-:Y:S02]  /*87b0*/  LOP3.LUT R13, R13, 0x7fffff, RZ, 0xc0, !PT ;  /* 0x007fffff0d0d7812 */ /* 0x000fe400078ec0ff */
[----:B------:R-:W-:Y:S01]  /*87c0*/  ISETP.NE.AND P1, PT, R11, RZ, PT ;  /* 0x000000ff0b00720c */ /* 0x000fe20003f25270 */
[----:B------:R-:W-:Y:S01]  /*87d0*/  IMAD.MOV R11, RZ, RZ, -R11 ;  /* 0x000000ffff0b7224 */ /* 0x000fe200078e0a0b */
[----:B------:R-:W-:-:S02]  /*87e0*/  LOP3.LUT R13, R13, 0x800000, RZ, 0xfc, !PT ;  /* 0x008000000d0d7812 */ /* 0x000fc400078efcff */
[----:B------:R-:W-:Y:S02]  /*87f0*/  FSETP.NEU.FTZ.AND P2, PT, R16, R15, PT ;  /* 0x0000000f1000720b */ /* 0x000fe40003f5d000 */
[----:B------:R-:W-:Y:S02]  /*8800*/  SHF.L.U32 R8, R13, R8, RZ ;  /* 0x000000080d087219 */ /* 0x000fe400000006ff */
[----:B------:R-:W-:Y:S02]  /*8810*/  SEL R14, R11, RZ, P0 ;  /* 0x000000ff0b0e7207 */ /* 0x000fe40000000000 */
[----:B------:R-:W-:Y:S02]  /*8820*/  ISETP.NE.AND P1, PT, R8, RZ, P1 ;  /* 0x000000ff0800720c */ /* 0x000fe40000f25270 */
[----:B------:R-:W-:Y:S02]  /*8830*/  SHF.R.U32.HI R13, RZ, R14, R13 ;  /* 0x0000000eff0d7219 */ /* 0x000fe4000001160d */
[----:B------:R-:W-:-:S02]  /*8840*/  PLOP3.LUT P1, PT, P2, P1, PT, 0xf8, 0x8f ;  /* 0x00000000008f781c */ /* 0x000fc40001723f70 */
[----:B------:R-:W-:Y:S02]  /*8850*/  SHF.R.U32.HI R11, RZ, 0x1, R13 ;  /* 0x00000001ff0b7819 */ /* 0x000fe4000001160d */
[----:B------:R-:W-:-:S04]  /*8860*/  SEL R8, RZ, 0x1, !P1 ;  /* 0x00000001ff087807 */ /* 0x000fc80004800000 */
[----:B------:R-:W-:-:S04]  /*8870*/  LOP3.LUT R8, R8, 0x1, R11, 0xf8, !PT ;  /* 0x0000000108087812 */ /* 0x000fc800078ef80b */
[----:B------:R-:W-:-:S05]  /*8880*/  LOP3.LUT R8, R8, R13, RZ, 0xc0, !PT ;  /* 0x0000000d08087212 */ /* 0x000fca00078ec0ff */
[----:B------:R-:W-:-:S05]  /*8890*/  IMAD.IADD R8, R11, 0x1, R8 ;  /* 0x000000010b087824 */ /* 0x000fca00078e0208 */
[----:B------:R-:W-:Y:S01]  /*88a0*/  LOP3.LUT R17, R8, R17, RZ, 0xfc, !PT ;  /* 0x0000001108117212 */ /* 0x000fe200078efcff */
[----:B------:R-:W-:Y:S05]  /*88b0*/  BRA `(.L_x_150) ;  /* 0x0000000000107947 */ /* 0x000fea0003800000 */
.L_x_149:
[----:B------:R-:W-:-:S04]  /*88c0*/  LOP3.LUT R17, R17, 0x80000000, RZ, 0xc0, !PT ;  /* 0x8000000011117812 */ /* 0x000fc800078ec0ff */
[----:B------:R-:W-:Y:S01]  /*88d0*/  LOP3.LUT R17, R17, 0x7f800000, RZ, 0xfc, !PT ;  /* 0x7f80000011117812 */ /* 0x000fe200078efcff */
[----:B------:R-:W-:Y:S05]  /*88e0*/  BRA `(.L_x_150) ;  /* 0x0000000000047947 */ /* 0x000fea0003800000 */
.L_x_148:
[----:B------:R-:W-:Y:S02]  /*88f0*/  LEA R17, R16, R17, 0x17 ;  /* 0x0000001110117211 */ /* 0x000fe400078eb8ff */
.L_x_150:
[----:B------:R-:W-:Y:S05]  /*8900*/  BSYNC.RECONVERGENT B0 ;  /* 0x0000000000007941 */ /* 0x000fea0003800200 */
.L_x_147:
[----:B------:R-:W-:Y:S01]  /*8910*/  MOV R43, R17 ;  /* 0x00000011002b7202 */ /* 0x000fe20000000f00 */
[----:B------:R-:W-:Y:S05]  /*8920*/  BRA `(.L_x_151) ;  /* 0x0000000000207947 */ /* 0x000fea0003800000 */
.L_x_146:
[----:B------:R-:W-:-:S04]  /*8930*/  LOP3.LUT R8, R8, 0x80000000, R14, 0x48, !PT ;  /* 0x8000000008087812 */ /* 0x000fc800078e480e */
[----:B------:R-:W-:Y:S01]  /*8940*/  LOP3.LUT R43, R8, 0x7f800000, RZ, 0xfc, !PT ;  /* 0x7f800000082b7812 */ /* 0x000fe200078efcff */
[----:B------:R-:W-:Y:S05]  /*8950*/  BRA `(.L_x_151) ;  /* 0x0000000000147947 */ /* 0x000fea0003800000 */
.L_x_145:
[----:B------:R-:W-:Y:S01]  /*8960*/  LOP3.LUT R43, R8, 0x80000000, R14, 0x48, !PT ;  /* 0x80000000082b7812 */ /* 0x000fe200078e480e */
[----:B------:R-:W-:Y:S05]  /*8970*/  BRA `(.L_x_151) ;  /* 0x00000000000c7947 */ /* 0x000fea0003800000 */
.L_x_144:
[----:B------:R-:W0:Y:S01]  /*8980*/  MUFU.RSQ R43, -QNAN ;  /* 0xffc00000002b7908 */ /* 0x000e220000001400 */
[----:B------:R-:W-:Y:S05]  /*8990*/  BRA `(.L_x_151) ;  /* 0x0000000000047947 */ /* 0x000fea0003800000 */
.L_x_143:
[----:B------:R-:W-:-:S07]  /*89a0*/  FADD.FTZ R43, R22, R11 ;  /* 0x0000000b162b7221 */ /* 0x000fce0000010000 */
.L_x_151:
[----:B------:R-:W-:Y:S05]  /*89b0*/  BSYNC.RECONVERGENT B1 ;  /* 0x0000000000017941 */ /* 0x000fea0003800200 */
.L_x_141:
[----:B------:R-:W-:-:S04]  /*89c0*/  HFMA2 R13, -RZ, RZ, 0, 0 ;  /* 0x00000000ff0d7431 */ /* 0x000fc800000001ff */
[----:B0-----:R-:W-:Y:S05]  /*89d0*/  RET.REL.NODEC R12 `(kernel_cutlass_kernel_cudnnsdpafwdfmha_forward_sm100_d256BlackwellFusedMultiHeadAttentionForward_object_at__TiledMMA_ThrLayoutVMNK21111000_PermutationMNK____MMAAtom_ThrID21_ShapeMNK256128_0) ;  /* 0xffffff740c887950 */ /* 0x001fea0003c3ffff */
.L_x_152:
[----:B------:R-:W-:-:S00]  /*89e0*/  BRA `(.L_x_152) ;  /* 0xfffffffc00fc7947 */ /* 0x000fc0000383ffff */
[----:B------:R-:W-:-:S00]  /*89f0*/  NOP ;  /* 0x0000000000007918 */ /* 0x000fc00000000000 */
        /* <DEDUP_REMOVED lines=8> */
.L_x_156:


//--------------------- .nv.shared.kernel_cutlass_kernel_cudnnsdpafwdfmha_forward_sm100_d256BlackwellFusedMultiHeadAttentionForward_object_at__TiledMMA_ThrLayoutVMNK21111000_PermutationMNK____MMAAtom_ThrID21_ShapeMNK256128_0 --------------------------
	.section	.nv.shared.kernel_cutlass_kernel_cudnnsdpafwdfmha_forward_sm100_d256BlackwellFusedMultiHeadAttentionForward_object_at__TiledMMA_ThrLayoutVMNK21111000_PermutationMNK____MMAAtom_ThrID21_ShapeMNK256128_0,"aw",@nobits
	.sectionflags	@""
	.align	1024
	.zero		1024


//--------------------- .nv.shared.reserved.0     --------------------------
	.section	.nv.shared.reserved.0,"aw",@nobits
	.align	8
	.weak		__nv_reservedSMEM_offset_0_alias
	.size		__nv_reservedSMEM_offset_0_alias, 0, 64
	.other		__nv_reservedSMEM_offset_0_alias,@"STO_CUDA_RESERVED_SHARED STV_DEFAULT"
__nv_reservedSMEM_offset_0_alias:
	.zero		0
.nv.shared.reserved.0:
	.zero		64
	.weak		__nv_reservedSMEM_allocation_phase
	.type		__nv_reservedSMEM_allocation_phase,@object
	.size		__nv_reservedSMEM_allocation_phase,(.L_0 - __nv_reservedSMEM_allocation_phase)
__nv_reservedSMEM_allocation_phase:
	.zero		1
.L_0:
	.zero		7
	.weak		__nv_reservedSMEM_devtool_atexit_pc
	.type		__nv_reservedSMEM_devtool_atexit_pc,@object
	.size		__nv_reservedSMEM_devtool_atexit_pc,(__nv_reservedSMEM_allocation_mask - __nv_reservedSMEM_devtool_atexit_pc)
__nv_reservedSMEM_devtool_atexit_pc:
	.zero		8
	.weak		__nv_reservedSMEM_allocation_mask
	.type		__nv_reservedSMEM_allocation_mask,@object
	.size		__nv_reservedSMEM_allocation_mask,(.L_2 - __nv_reservedSMEM_allocation_mask)
__nv_reservedSMEM_allocation_mask:
	.zero		4
.L_2:
	.zero		4
	.weak		__nv_reservedSMEM_tmem_allocation_pipeline_mbarrier
	.type		__nv_reservedSMEM_tmem_allocation_pipeline_mbarrier,@object
	.size		__nv_reservedSMEM_tmem_allocation_pipeline_mbarrier,(__nv_reservedSMEM_tmem_allocation_pipeline_mbarrier_parity - __nv_reservedSMEM_tmem_allocation_pipeline_mbarrier)
__nv_reservedSMEM_tmem_allocation_pipeline_mbarrier:
	.zero		8
	.weak		__nv_reservedSMEM_tmem_allocation_pipeline_mbarrier_parity
	.type		__nv_reservedSMEM_tmem_allocation_pipeline_mbarrier_parity,@object
	.size		__nv_reservedSMEM_tmem_allocation_pipeline_mbarrier_parity,(.L_4 - __nv_reservedSMEM_tmem_allocation_pipeline_mbarrier_parity)
__nv_reservedSMEM_tmem_allocation_pipeline_mbarrier_parity:
	.zero		4
.L_4:


//--------------------- .nv.constant0.kernel_cutlass_kernel_cudnnsdpafwdfmha_forward_sm100_d256BlackwellFusedMultiHeadAttentionForward_object_at__TiledMMA_ThrLayoutVMNK21111000_PermutationMNK____MMAAtom_ThrID21_ShapeMNK256128_0 --------------------------
	.section	.nv.constant0.kernel_cutlass_kernel_cudnnsdpafwdfmha_forward_sm100_d256BlackwellFusedMultiHeadAttentionForward_object_at__TiledMMA_ThrLayoutVMNK21111000_PermutationMNK____MMAAtom_ThrID21_ShapeMNK256128_0,"a",@progbits
	.sectionflags	@""
	.align	4
.nv.constant0.kernel_cutlass_kernel_cudnnsdpafwdfmha_forward_sm100_d256BlackwellFusedMultiHeadAttentionForward_object_at__TiledMMA_ThrLayoutVMNK21111000_PermutationMNK____MMAAtom_ThrID21_ShapeMNK256128_0:
	.zero		1648


//--------------------- SYMBOLS --------------------------

	.type		.nv.reservedSmem.offset0,@object
	.size		.nv.reservedSmem.offset0,0x4
	.type		.nv.reservedSmem.cap,@object
	.size		.nv.reservedSmem.cap,0x4
